//
// Generated by NVIDIA NVVM Compiler
//
// Compiler Build ID: CL-36424714
// Cuda compilation tools, release 13.0, V13.0.88
// Based on NVVM 20.0.0
//

.version 9.0
.target sm_100
.address_size 64

	// .globl	_Z17rasterizeTriangleP6uchar4PiS1_P6float3P4int3
.global .align 1 .b8 _ZN34_INTERNAL_0bfb75ac_4_k_cu_690f2cf44cuda3std3__45__cpo5beginE[1];
.global .align 1 .b8 _ZN34_INTERNAL_0bfb75ac_4_k_cu_690f2cf44cuda3std3__45__cpo3endE[1];
.global .align 1 .b8 _ZN34_INTERNAL_0bfb75ac_4_k_cu_690f2cf44cuda3std3__45__cpo6cbeginE[1];
.global .align 1 .b8 _ZN34_INTERNAL_0bfb75ac_4_k_cu_690f2cf44cuda3std3__45__cpo4cendE[1];
.global .align 1 .b8 _ZN34_INTERNAL_0bfb75ac_4_k_cu_690f2cf44cuda3std3__45__cpo6rbeginE[1];
.global .align 1 .b8 _ZN34_INTERNAL_0bfb75ac_4_k_cu_690f2cf44cuda3std3__45__cpo4rendE[1];
.global .align 1 .b8 _ZN34_INTERNAL_0bfb75ac_4_k_cu_690f2cf44cuda3std3__45__cpo7crbeginE[1];
.global .align 1 .b8 _ZN34_INTERNAL_0bfb75ac_4_k_cu_690f2cf44cuda3std3__45__cpo5crendE[1];
.global .align 1 .b8 _ZN34_INTERNAL_0bfb75ac_4_k_cu_690f2cf44cuda3std3__436_GLOBAL__N__0bfb75ac_4_k_cu_690f2cf46ignoreE[1];
.global .align 1 .b8 _ZN34_INTERNAL_0bfb75ac_4_k_cu_690f2cf44cuda3std3__419piecewise_constructE[1];
.global .align 1 .b8 _ZN34_INTERNAL_0bfb75ac_4_k_cu_690f2cf44cuda3std3__48in_placeE[1];
.global .align 1 .b8 _ZN34_INTERNAL_0bfb75ac_4_k_cu_690f2cf44cuda3std3__420unreachable_sentinelE[1];
.global .align 1 .b8 _ZN34_INTERNAL_0bfb75ac_4_k_cu_690f2cf44cuda3std3__47nulloptE[1];
.global .align 1 .b8 _ZN34_INTERNAL_0bfb75ac_4_k_cu_690f2cf44cuda3std3__48unexpectE[1];
.global .align 1 .b8 _ZN34_INTERNAL_0bfb75ac_4_k_cu_690f2cf44cuda3std6ranges3__45__cpo4swapE[1];
.global .align 1 .b8 _ZN34_INTERNAL_0bfb75ac_4_k_cu_690f2cf44cuda3std6ranges3__45__cpo9iter_moveE[1];
.global .align 1 .b8 _ZN34_INTERNAL_0bfb75ac_4_k_cu_690f2cf44cuda3std6ranges3__45__cpo5beginE[1];
.global .align 1 .b8 _ZN34_INTERNAL_0bfb75ac_4_k_cu_690f2cf44cuda3std6ranges3__45__cpo3endE[1];
.global .align 1 .b8 _ZN34_INTERNAL_0bfb75ac_4_k_cu_690f2cf44cuda3std6ranges3__45__cpo6cbeginE[1];
.global .align 1 .b8 _ZN34_INTERNAL_0bfb75ac_4_k_cu_690f2cf44cuda3std6ranges3__45__cpo4cendE[1];
.global .align 1 .b8 _ZN34_INTERNAL_0bfb75ac_4_k_cu_690f2cf44cuda3std6ranges3__45__cpo7advanceE[1];
.global .align 1 .b8 _ZN34_INTERNAL_0bfb75ac_4_k_cu_690f2cf44cuda3std6ranges3__45__cpo9iter_swapE[1];
.global .align 1 .b8 _ZN34_INTERNAL_0bfb75ac_4_k_cu_690f2cf44cuda3std6ranges3__45__cpo4nextE[1];
.global .align 1 .b8 _ZN34_INTERNAL_0bfb75ac_4_k_cu_690f2cf44cuda3std6ranges3__45__cpo4prevE[1];
.global .align 1 .b8 _ZN34_INTERNAL_0bfb75ac_4_k_cu_690f2cf44cuda3std6ranges3__45__cpo4dataE[1];
.global .align 1 .b8 _ZN34_INTERNAL_0bfb75ac_4_k_cu_690f2cf44cuda3std6ranges3__45__cpo5cdataE[1];
.global .align 1 .b8 _ZN34_INTERNAL_0bfb75ac_4_k_cu_690f2cf44cuda3std6ranges3__45__cpo4sizeE[1];
.global .align 1 .b8 _ZN34_INTERNAL_0bfb75ac_4_k_cu_690f2cf44cuda3std6ranges3__45__cpo5ssizeE[1];
.global .align 1 .b8 _ZN34_INTERNAL_0bfb75ac_4_k_cu_690f2cf44cuda3std6ranges3__45__cpo8distanceE[1];
.global .align 1 .b8 _ZN34_INTERNAL_0bfb75ac_4_k_cu_690f2cf46thrust24THRUST_300001_SM_1000_NS8cuda_cub3parE[1];
.global .align 1 .b8 _ZN34_INTERNAL_0bfb75ac_4_k_cu_690f2cf46thrust24THRUST_300001_SM_1000_NS8cuda_cub10par_nosyncE[1];
.global .align 1 .b8 _ZN34_INTERNAL_0bfb75ac_4_k_cu_690f2cf46thrust24THRUST_300001_SM_1000_NS6system6detail10sequential3seqE[1];
.global .align 1 .b8 _ZN34_INTERNAL_0bfb75ac_4_k_cu_690f2cf46thrust24THRUST_300001_SM_1000_NS12placeholders2_1E[1];
.global .align 1 .b8 _ZN34_INTERNAL_0bfb75ac_4_k_cu_690f2cf46thrust24THRUST_300001_SM_1000_NS12placeholders2_2E[1];
.global .align 1 .b8 _ZN34_INTERNAL_0bfb75ac_4_k_cu_690f2cf46thrust24THRUST_300001_SM_1000_NS12placeholders2_3E[1];
.global .align 1 .b8 _ZN34_INTERNAL_0bfb75ac_4_k_cu_690f2cf46thrust24THRUST_300001_SM_1000_NS12placeholders2_4E[1];
.global .align 1 .b8 _ZN34_INTERNAL_0bfb75ac_4_k_cu_690f2cf46thrust24THRUST_300001_SM_1000_NS12placeholders2_5E[1];
.global .align 1 .b8 _ZN34_INTERNAL_0bfb75ac_4_k_cu_690f2cf46thrust24THRUST_300001_SM_1000_NS12placeholders2_6E[1];
.global .align 1 .b8 _ZN34_INTERNAL_0bfb75ac_4_k_cu_690f2cf46thrust24THRUST_300001_SM_1000_NS12placeholders2_7E[1];
.global .align 1 .b8 _ZN34_INTERNAL_0bfb75ac_4_k_cu_690f2cf46thrust24THRUST_300001_SM_1000_NS12placeholders2_8E[1];
.global .align 1 .b8 _ZN34_INTERNAL_0bfb75ac_4_k_cu_690f2cf46thrust24THRUST_300001_SM_1000_NS12placeholders2_9E[1];
.global .align 1 .b8 _ZN34_INTERNAL_0bfb75ac_4_k_cu_690f2cf46thrust24THRUST_300001_SM_1000_NS12placeholders3_10E[1];
.global .align 1 .b8 _ZN34_INTERNAL_0bfb75ac_4_k_cu_690f2cf46thrust24THRUST_300001_SM_1000_NS3seqE[1];

.visible .entry _Z17rasterizeTriangleP6uchar4PiS1_P6float3P4int3(
	.param .u64 .ptr .align 1 _Z17rasterizeTriangleP6uchar4PiS1_P6float3P4int3_param_0,
	.param .u64 .ptr .align 1 _Z17rasterizeTriangleP6uchar4PiS1_P6float3P4int3_param_1,
	.param .u64 .ptr .align 1 _Z17rasterizeTriangleP6uchar4PiS1_P6float3P4int3_param_2,
	.param .u64 .ptr .align 1 _Z17rasterizeTriangleP6uchar4PiS1_P6float3P4int3_param_3,
	.param .u64 .ptr .align 1 _Z17rasterizeTriangleP6uchar4PiS1_P6float3P4int3_param_4
)
{
	.reg .pred 	%p<9>;
	.reg .b32 	%r<52>;
	.reg .b32 	%f<21>;
	.reg .b64 	%rd<33>;

	ld.param.u64 	%rd3, [_Z17rasterizeTriangleP6uchar4PiS1_P6float3P4int3_param_0];
	ld.param.u64 	%rd4, [_Z17rasterizeTriangleP6uchar4PiS1_P6float3P4int3_param_1];
	ld.param.u64 	%rd5, [_Z17rasterizeTriangleP6uchar4PiS1_P6float3P4int3_param_2];
	ld.param.u64 	%rd6, [_Z17rasterizeTriangleP6uchar4PiS1_P6float3P4int3_param_3];
	ld.param.u64 	%rd7, [_Z17rasterizeTriangleP6uchar4PiS1_P6float3P4int3_param_4];
	cvta.to.global.u64 	%rd1, %rd3;
	cvta.to.global.u64 	%rd8, %rd5;
	cvta.to.global.u64 	%rd2, %rd4;
	cvta.to.global.u64 	%rd9, %rd6;
	cvta.to.global.u64 	%rd10, %rd7;
	mov.u32 	%r20, %ctaid.x;
	mul.wide.u32 	%rd11, %r20, 12;
	add.s64 	%rd12, %rd10, %rd11;
	ld.global.u32 	%r21, [%rd12];
	ld.global.u32 	%r22, [%rd12+4];
	ld.global.u32 	%r23, [%rd12+8];
	mul.wide.s32 	%rd13, %r21, 12;
	add.s64 	%rd14, %rd9, %rd13;
	ld.global.f32 	%f1, [%rd14];
	ld.global.f32 	%f2, [%rd14+4];
	mul.wide.s32 	%rd15, %r22, 12;
	add.s64 	%rd16, %rd9, %rd15;
	ld.global.f32 	%f3, [%rd16];
	ld.global.f32 	%f4, [%rd16+4];
	mul.wide.s32 	%rd17, %r23, 12;
	add.s64 	%rd18, %rd9, %rd17;
	ld.global.f32 	%f5, [%rd18];
	ld.global.f32 	%f6, [%rd18+4];
	min.f32 	%f7, %f3, %f5;
	min.f32 	%f8, %f1, %f7;
	ld.global.u32 	%r24, [%rd2];
	cvt.rn.f32.s32 	%f9, %r24;
	mul.f32 	%f10, %f8, %f9;
	cvt.rzi.s32.f32 	%r48, %f10;
	max.f32 	%f11, %f3, %f5;
	max.f32 	%f12, %f1, %f11;
	mul.f32 	%f13, %f12, %f9;
	cvt.rzi.s32.f32 	%r2, %f13;
	min.f32 	%f14, %f4, %f6;
	min.f32 	%f15, %f2, %f14;
	ld.global.u32 	%r25, [%rd8];
	cvt.rn.f32.s32 	%f16, %r25;
	mul.f32 	%f17, %f15, %f16;
	cvt.rzi.s32.f32 	%r3, %f17;
	max.f32 	%f18, %f4, %f6;
	max.f32 	%f19, %f2, %f18;
	mul.f32 	%f20, %f19, %f16;
	cvt.rzi.s32.f32 	%r4, %f20;
	setp.ge.s32 	%p1, %r48, %r2;
	@%p1 bra 	$L__BB0_11;
	sub.s32 	%r26, %r4, %r3;
	and.b32  	%r5, %r26, 3;
	add.s32 	%r6, %r3, 1;
	add.s32 	%r7, %r3, 2;
	add.s32 	%r8, %r3, 3;
	sub.s32 	%r9, %r3, %r4;
	neg.s32 	%r10, %r4;
$L__BB0_2:
	setp.ge.s32 	%p2, %r3, %r4;
	@%p2 bra 	$L__BB0_10;
	setp.eq.s32 	%p3, %r5, 0;
	mov.u32 	%r49, %r3;
	@%p3 bra 	$L__BB0_7;
	setp.eq.s32 	%p4, %r5, 1;
	ld.global.u32 	%r27, [%rd2];
	mad.lo.s32 	%r28, %r27, %r3, %r48;
	mul.wide.s32 	%rd19, %r28, 4;
	add.s64 	%rd20, %rd1, %rd19;
	mov.b32 	%r29, -16776961;
	st.global.u32 	[%rd20], %r29;
	mov.u32 	%r49, %r6;
	@%p4 bra 	$L__BB0_7;
	setp.eq.s32 	%p5, %r5, 2;
	ld.global.u32 	%r30, [%rd2];
	mad.lo.s32 	%r31, %r30, %r6, %r48;
	mul.wide.s32 	%rd21, %r31, 4;
	add.s64 	%rd22, %rd1, %rd21;
	mov.b32 	%r32, -16776961;
	st.global.u32 	[%rd22], %r32;
	mov.u32 	%r49, %r7;
	@%p5 bra 	$L__BB0_7;
	ld.global.u32 	%r33, [%rd2];
	mad.lo.s32 	%r34, %r33, %r7, %r48;
	mul.wide.s32 	%rd23, %r34, 4;
	add.s64 	%rd24, %rd1, %rd23;
	mov.b32 	%r35, -16776961;
	st.global.u32 	[%rd24], %r35;
	mov.u32 	%r49, %r8;
$L__BB0_7:
	setp.gt.u32 	%p6, %r9, -4;
	@%p6 bra 	$L__BB0_10;
	add.s32 	%r51, %r10, %r49;
	add.s32 	%r50, %r49, 1;
$L__BB0_9:
	add.s32 	%r36, %r50, -1;
	ld.global.u32 	%r37, [%rd2];
	mad.lo.s32 	%r38, %r37, %r36, %r48;
	mul.wide.s32 	%rd25, %r38, 4;
	add.s64 	%rd26, %rd1, %rd25;
	mov.b32 	%r39, -16776961;
	st.global.u32 	[%rd26], %r39;
	add.s32 	%r40, %r50, 2;
	ld.global.u32 	%r41, [%rd2];
	mad.lo.s32 	%r42, %r41, %r50, %r48;
	mul.wide.s32 	%rd27, %r42, 4;
	add.s64 	%rd28, %rd1, %rd27;
	st.global.u32 	[%rd28], %r39;
	ld.global.u32 	%r43, [%rd2];
	mad.lo.s32 	%r44, %r43, %r50, %r43;
	add.s32 	%r45, %r44, %r48;
	mul.wide.s32 	%rd29, %r45, 4;
	add.s64 	%rd30, %rd1, %rd29;
	st.global.u32 	[%rd30], %r39;
	ld.global.u32 	%r46, [%rd2];
	mad.lo.s32 	%r47, %r46, %r40, %r48;
	mul.wide.s32 	%rd31, %r47, 4;
	add.s64 	%rd32, %rd1, %rd31;
	st.global.u32 	[%rd32], %r39;
	add.s32 	%r51, %r51, 4;
	add.s32 	%r50, %r50, 4;
	setp.ne.s32 	%p7, %r51, 0;
	@%p7 bra 	$L__BB0_9;
$L__BB0_10:
	add.s32 	%r48, %r48, 1;
	setp.ne.s32 	%p8, %r48, %r2;
	@%p8 bra 	$L__BB0_2;
$L__BB0_11:
	ret;

}
	// .globl	_ZN3cub18CUB_300001_SM_10006detail11EmptyKernelIvEEvv
.visible .entry _ZN3cub18CUB_300001_SM_10006detail11EmptyKernelIvEEvv()
{


	ret;

}


// ===== COMPILED SASS (sm_100) =====

	.target	sm_100

	.elftype	@"ET_EXEC"


//--------------------- .note.nv.tkinfo           --------------------------
	.section	.note.nv.tkinfo,"",@"SHT_NOTE"
	.sectionflags	@"SHF_NOTE_NV_TKINFO"
	.tkinfo
        /*0018*/ 	.word	0x00000002
        /*0030*/ 	.string	""
        /*0030*/ 	.string	"ptxas"
        /*0030*/ 	.string	"Cuda compilation tools, release 13.0, V13.0.88"
        /*0030*/ 	.string	"Build cuda_13.0.r13.0/compiler.36424714_0"
        /*0030*/ 	.string	"-arch sm_100 -m 64 "



//--------------------- .note.nv.cuinfo           --------------------------
	.section	.note.nv.cuinfo,"",@"SHT_NOTE"
	.sectionflags	@"SHF_NOTE_NV_CUINFO"
        /*0018*/ 	.short	0x0002
        /*001a*/ 	.short	0x0064
        /*001c*/ 	.short	0x0082
	.zero		2


//--------------------- .nv.info                  --------------------------
	.section	.nv.info,"",@"SHT_CUDA_INFO"
	.align	4


	//----- nvinfo : EIATTR_REGCOUNT
	.align		4
        /*0000*/ 	.byte	0x04, 0x2f
        /*0002*/ 	.short	(.L_44 - .L_43)
	.align		4
.L_43:
        /*0004*/ 	.word	index@(_Z17rasterizeTriangleP6uchar4PiS1_P6float3P4int3)
        /*0008*/ 	.word	0x0000001a


	//----- nvinfo : EIATTR_FRAME_SIZE
	.align		4
.L_44:
        /*000c*/ 	.byte	0x04, 0x11
        /*000e*/ 	.short	(.L_46 - .L_45)
	.align		4
.L_45:
        /*0010*/ 	.word	index@(_Z17rasterizeTriangleP6uchar4PiS1_P6float3P4int3)
        /*0014*/ 	.word	0x00000000


	//----- nvinfo : EIATTR_REGCOUNT
	.align		4
.L_46:
        /*0018*/ 	.byte	0x04, 0x2f
        /*001a*/ 	.short	(.L_48 - .L_47)
	.align		4
.L_47:
        /*001c*/ 	.word	index@(_ZN3cub18CUB_300001_SM_10006detail11EmptyKernelIvEEvv)
        /*0020*/ 	.word	0x00000004


	//----- nvinfo : EIATTR_FRAME_SIZE
	.align		4
.L_48:
        /*0024*/ 	.byte	0x04, 0x11
        /*0026*/ 	.short	(.L_50 - .L_49)
	.align		4
.L_49:
        /*0028*/ 	.word	index@(_ZN3cub18CUB_300001_SM_10006detail11EmptyKernelIvEEvv)
        /*002c*/ 	.word	0x00000000


	//----- nvinfo : EIATTR_MIN_STACK_SIZE
	.align		4
.L_50:
        /*0030*/ 	.byte	0x04, 0x12
        /*0032*/ 	.short	(.L_52 - .L_51)
	.align		4
.L_51:
        /*0034*/ 	.word	index@(_ZN3cub18CUB_300001_SM_10006detail11EmptyKernelIvEEvv)
        /*0038*/ 	.word	0x00000000


	//----- nvinfo : EIATTR_MIN_STACK_SIZE
	.align		4
.L_52:
        /*003c*/ 	.byte	0x04, 0x12
        /*003e*/ 	.short	(.L_54 - .L_53)
	.align		4
.L_53:
        /*0040*/ 	.word	index@(_Z17rasterizeTriangleP6uchar4PiS1_P6float3P4int3)
        /*0044*/ 	.word	0x00000000
.L_54:


//--------------------- .nv.compat                --------------------------
	.section	.nv.compat,"",@"SHT_CUDA_COMPAT_INFO"
	.align	4
        /*0000*/ 	.byte	0x02, 0x09, 0x00, 0x00, 0x02, 0x02, 0x01, 0x00, 0x02, 0x05, 0x05, 0x00, 0x03, 0x07, 0x01, 0x01
        /*0010*/ 	.byte	0x02, 0x03, 0x00, 0x00, 0x02, 0x06, 0x01, 0x00, 0x04, 0x0b, 0x08, 0x00, 0x09, 0x00, 0x00, 0x00
        /*0020*/ 	.byte	0x00, 0x00, 0x00, 0x00


//--------------------- .nv.info._ZN3cub18CUB_300001_SM_10006detail11EmptyKernelIvEEvv --------------------------
	.section	.nv.info._ZN3cub18CUB_300001_SM_10006detail11EmptyKernelIvEEvv,"",@"SHT_CUDA_INFO"
	.sectionflags	@""
	.align	4


	//----- nvinfo : EIATTR_CUDA_API_VERSION
	.align		4
        /*0000*/ 	.byte	0x04, 0x37
        /*0002*/ 	.short	(.L_56 - .L_55)
.L_55:
        /*0004*/ 	.word	0x00000082


	//----- nvinfo : EIATTR_SPARSE_MMA_MASK
	.align		4
.L_56:
        /*0008*/ 	.byte	0x03, 0x50
        /*000a*/ 	.short	0x0000


	//----- nvinfo : EIATTR_MAXREG_COUNT
	.align		4
        /*000c*/ 	.byte	0x03, 0x1b
        /*000e*/ 	.short	0x00ff


	//----- nvinfo : EIATTR_MERCURY_ISA_VERSION
	.align		4
        /*0010*/ 	.byte	0x03, 0x5f
        /*0012*/ 	.short	0x0101


	//----- nvinfo : EIATTR_VRC_CTA_INIT_COUNT
	.align		4
        /*0014*/ 	.byte	0x02, 0x4a
	.zero		1
	.zero		1


	//----- nvinfo : EIATTR_EXIT_INSTR_OFFSETS
	.align		4
        /*0018*/ 	.byte	0x04, 0x1c
        /*001a*/ 	.short	(.L_58 - .L_57)


	//   ....[0]....
.L_57:
        /*001c*/ 	.word	0x00000010


	//----- nvinfo : EIATTR_SW_WAR
	.align		4
.L_58:
        /*0020*/ 	.byte	0x04, 0x36
        /*0022*/ 	.short	(.L_60 - .L_59)
.L_59:
        /*0024*/ 	.word	0x00000008
.L_60:


//--------------------- .nv.info._Z17rasterizeTriangleP6uchar4PiS1_P6float3P4int3 --------------------------
	.section	.nv.info._Z17rasterizeTriangleP6uchar4PiS1_P6float3P4int3,"",@"SHT_CUDA_INFO"
	.sectionflags	@""
	.align	4


	//----- nvinfo : EIATTR_CUDA_API_VERSION
	.align		4
        /*0000*/ 	.byte	0x04, 0x37
        /*0002*/ 	.short	(.L_62 - .L_61)
.L_61:
        /*0004*/ 	.word	0x00000082


	//----- nvinfo : EIATTR_KPARAM_INFO
	.align		4
.L_62:
        /*0008*/ 	.byte	0x04, 0x17
        /*000a*/ 	.short	(.L_64 - .L_63)
.L_63:
        /*000c*/ 	.word	0x00000000
        /*0010*/ 	.short	0x0004
        /*0012*/ 	.short	0x0020
        /*0014*/ 	.byte	0x00, 0xf5, 0x21, 0x00


	//----- nvinfo : EIATTR_KPARAM_INFO
	.align		4
.L_64:
        /*0018*/ 	.byte	0x04, 0x17
        /*001a*/ 	.short	(.L_66 - .L_65)
.L_65:
        /*001c*/ 	.word	0x00000000
        /*0020*/ 	.short	0x0003
        /*0022*/ 	.short	0x0018
        /*0024*/ 	.byte	0x00, 0xf5, 0x21, 0x00


	//----- nvinfo : EIATTR_KPARAM_INFO
	.align		4
.L_66:
        /*0028*/ 	.byte	0x04, 0x17
        /*002a*/ 	.short	(.L_68 - .L_67)
.L_67:
        /*002c*/ 	.word	0x00000000
        /*0030*/ 	.short	0x0002
        /*0032*/ 	.short	0x0010
        /*0034*/ 	.byte	0x00, 0xf5, 0x21, 0x00


	//----- nvinfo : EIATTR_KPARAM_INFO
	.align		4
.L_68:
        /*0038*/ 	.byte	0x04, 0x17
        /*003a*/ 	.short	(.L_70 - .L_69)
.L_69:
        /*003c*/ 	.word	0x00000000
        /*0040*/ 	.short	0x0001
        /*0042*/ 	.short	0x0008
        /*0044*/ 	.byte	0x00, 0xf5, 0x21, 0x00


	//----- nvinfo : EIATTR_KPARAM_INFO
	.align		4
.L_70:
        /*0048*/ 	.byte	0x04, 0x17
        /*004a*/ 	.short	(.L_72 - .L_71)
.L_71:
        /*004c*/ 	.word	0x00000000
        /*0050*/ 	.short	0x0000
        /*0052*/ 	.short	0x0000
        /*0054*/ 	.byte	0x00, 0xf5, 0x21, 0x00


	//----- nvinfo : EIATTR_SPARSE_MMA_MASK
	.align		4
.L_72:
        /*0058*/ 	.byte	0x03, 0x50
        /*005a*/ 	.short	0x0000


	//----- nvinfo : EIATTR_MAXREG_COUNT
	.align		4
        /*005c*/ 	.byte	0x03, 0x1b
        /*005e*/ 	.short	0x00ff


	//----- nvinfo : EIATTR_MERCURY_ISA_VERSION
	.align		4
        /*0060*/ 	.byte	0x03, 0x5f
        /*0062*/ 	.short	0x0101


	//----- nvinfo : EIATTR_VRC_CTA_INIT_COUNT
	.align		4
        /*0064*/ 	.byte	0x02, 0x4a
	.zero		1
	.zero		1


	//----- nvinfo : EIATTR_EXIT_INSTR_OFFSETS
	.align		4
        /*0068*/ 	.byte	0x04, 0x1c
        /*006a*/ 	.short	(.L_74 - .L_73)


	//   ....[0]....
.L_73:
        /*006c*/ 	.word	0x00000220


	//   ....[1]....
        /*0070*/ 	.word	0x00000f80


	//----- nvinfo : EIATTR_CBANK_PARAM_SIZE
	.align		4
.L_74:
        /*0074*/ 	.byte	0x03, 0x19
        /*0076*/ 	.short	0x0028


	//----- nvinfo : EIATTR_PARAM_CBANK
	.align		4
        /*0078*/ 	.byte	0x04, 0x0a
        /*007a*/ 	.short	(.L_76 - .L_75)
	.align		4
.L_75:
        /*007c*/ 	.word	index@(.nv.constant0._Z17rasterizeTriangleP6uchar4PiS1_P6float3P4int3)
        /*0080*/ 	.short	0x0380
        /*0082*/ 	.short	0x0028


	//----- nvinfo : EIATTR_SW_WAR
	.align		4
.L_76:
        /*0084*/ 	.byte	0x04, 0x36
        /*0086*/ 	.short	(.L_78 - .L_77)
.L_77:
        /*0088*/ 	.word	0x00000008
.L_78:


//--------------------- .nv.callgraph             --------------------------
	.section	.nv.callgraph,"",@"SHT_CUDA_CALLGRAPH"
	.align	4
	.sectionentsize	8
	.align		4
        /*0000*/ 	.word	0x00000000
	.align		4
        /*0004*/ 	.word	0xffffffff
	.align		4
        /*0008*/ 	.word	0x00000000
	.align		4
        /*000c*/ 	.word	0xfffffffe
	.align		4
        /*0010*/ 	.word	0x00000000
	.align		4
        /*0014*/ 	.word	0xfffffffd
	.align		4
        /*0018*/ 	.word	0x00000000
	.align		4
        /*001c*/ 	.word	0xfffffffc


//--------------------- .nv.constant4             --------------------------
	.section	.nv.constant4,"a",@progbits
	.align	8
	.align		8
.nv.constant4:
        /*0000*/ 	.dword	_ZN34_INTERNAL_0bfb75ac_4_k_cu_690f2cf44cuda3std3__45__cpo5beginE
	.align		8
        /*0008*/ 	.dword	_ZN34_INTERNAL_0bfb75ac_4_k_cu_690f2cf44cuda3std3__45__cpo3endE
	.align		8
        /*0010*/ 	.dword	_ZN34_INTERNAL_0bfb75ac_4_k_cu_690f2cf44cuda3std3__45__cpo6cbeginE
	.align		8
        /*0018*/ 	.dword	_ZN34_INTERNAL_0bfb75ac_4_k_cu_690f2cf44cuda3std3__45__cpo4cendE
	.align		8
        /*0020*/ 	.dword	_ZN34_INTERNAL_0bfb75ac_4_k_cu_690f2cf44cuda3std3__45__cpo6rbeginE
	.align		8
        /*0028*/ 	.dword	_ZN34_INTERNAL_0bfb75ac_4_k_cu_690f2cf44cuda3std3__45__cpo4rendE
	.align		8
        /*0030*/ 	.dword	_ZN34_INTERNAL_0bfb75ac_4_k_cu_690f2cf44cuda3std3__45__cpo7crbeginE
	.align		8
        /*0038*/ 	.dword	_ZN34_INTERNAL_0bfb75ac_4_k_cu_690f2cf44cuda3std3__45__cpo5crendE
	.align		8
        /*0040*/ 	.dword	_ZN34_INTERNAL_0bfb75ac_4_k_cu_690f2cf44cuda3std3__436_GLOBAL__N__0bfb75ac_4_k_cu_690f2cf46ignoreE
	.align		8
        /*0048*/ 	.dword	_ZN34_INTERNAL_0bfb75ac_4_k_cu_690f2cf44cuda3std3__419piecewise_constructE
	.align		8
        /*0050*/ 	.dword	_ZN34_INTERNAL_0bfb75ac_4_k_cu_690f2cf44cuda3std3__48in_placeE
	.align		8
        /*0058*/ 	.dword	_ZN34_INTERNAL_0bfb75ac_4_k_cu_690f2cf44cuda3std3__420unreachable_sentinelE
	.align		8
        /*0060*/ 	.dword	_ZN34_INTERNAL_0bfb75ac_4_k_cu_690f2cf44cuda3std3__47nulloptE
	.align		8
        /*0068*/ 	.dword	_ZN34_INTERNAL_0bfb75ac_4_k_cu_690f2cf44cuda3std3__48unexpectE
	.align		8
        /*0070*/ 	.dword	_ZN34_INTERNAL_0bfb75ac_4_k_cu_690f2cf44cuda3std6ranges3__45__cpo4swapE
	.align		8
        /*0078*/ 	.dword	_ZN34_INTERNAL_0bfb75ac_4_k_cu_690f2cf44cuda3std6ranges3__45__cpo9iter_moveE
	.align		8
        /*0080*/ 	.dword	_ZN34_INTERNAL_0bfb75ac_4_k_cu_690f2cf44cuda3std6ranges3__45__cpo5beginE
	.align		8
        /*0088*/ 	.dword	_ZN34_INTERNAL_0bfb75ac_4_k_cu_690f2cf44cuda3std6ranges3__45__cpo3endE
	.align		8
        /*0090*/ 	.dword	_ZN34_INTERNAL_0bfb75ac_4_k_cu_690f2cf44cuda3std6ranges3__45__cpo6cbeginE
	.align		8
        /*0098*/ 	.dword	_ZN34_INTERNAL_0bfb75ac_4_k_cu_690f2cf44cuda3std6ranges3__45__cpo4cendE
	.align		8
        /*00a0*/ 	.dword	_ZN34_INTERNAL_0bfb75ac_4_k_cu_690f2cf44cuda3std6ranges3__45__cpo7advanceE
	.align		8
        /*00a8*/ 	.dword	_ZN34_INTERNAL_0bfb75ac_4_k_cu_690f2cf44cuda3std6ranges3__45__cpo9iter_swapE
	.align		8
        /*00b0*/ 	.dword	_ZN34_INTERNAL_0bfb75ac_4_k_cu_690f2cf44cuda3std6ranges3__45__cpo4nextE
	.align		8
        /*00b8*/ 	.dword	_ZN34_INTERNAL_0bfb75ac_4_k_cu_690f2cf44cuda3std6ranges3__45__cpo4prevE
	.align		8
        /*00c0*/ 	.dword	_ZN34_INTERNAL_0bfb75ac_4_k_cu_690f2cf44cuda3std6ranges3__45__cpo4dataE
	.align		8
        /*00c8*/ 	.dword	_ZN34_INTERNAL_0bfb75ac_4_k_cu_690f2cf44cuda3std6ranges3__45__cpo5cdataE
	.align		8
        /*00d0*/ 	.dword	_ZN34_INTERNAL_0bfb75ac_4_k_cu_690f2cf44cuda3std6ranges3__45__cpo4sizeE
	.align		8
        /*00d8*/ 	.dword	_ZN34_INTERNAL_0bfb75ac_4_k_cu_690f2cf44cuda3std6ranges3__45__cpo5ssizeE
	.align		8
        /*00e0*/ 	.dword	_ZN34_INTERNAL_0bfb75ac_4_k_cu_690f2cf44cuda3std6ranges3__45__cpo8distanceE
	.align		8
        /*00e8*/ 	.dword	_ZN34_INTERNAL_0bfb75ac_4_k_cu_690f2cf46thrust24THRUST_300001_SM_1000_NS8cuda_cub3parE
	.align		8
        /*00f0*/ 	.dword	_ZN34_INTERNAL_0bfb75ac_4_k_cu_690f2cf46thrust24THRUST_300001_SM_1000_NS8cuda_cub10par_nosyncE
	.align		8
        /*00f8*/ 	.dword	_ZN34_INTERNAL_0bfb75ac_4_k_cu_690f2cf46thrust24THRUST_300001_SM_1000_NS6system6detail10sequential3seqE
	.align		8
        /*0100*/ 	.dword	_ZN34_INTERNAL_0bfb75ac_4_k_cu_690f2cf46thrust24THRUST_300001_SM_1000_NS12placeholders2_1E
	.align		8
        /*0108*/ 	.dword	_ZN34_INTERNAL_0bfb75ac_4_k_cu_690f2cf46thrust24THRUST_300001_SM_1000_NS12placeholders2_2E
	.align		8
        /*0110*/ 	.dword	_ZN34_INTERNAL_0bfb75ac_4_k_cu_690f2cf46thrust24THRUST_300001_SM_1000_NS12placeholders2_3E
	.align		8
        /*0118*/ 	.dword	_ZN34_INTERNAL_0bfb75ac_4_k_cu_690f2cf46thrust24THRUST_300001_SM_1000_NS12placeholders2_4E
	.align		8
        /*0120*/ 	.dword	_ZN34_INTERNAL_0bfb75ac_4_k_cu_690f2cf46thrust24THRUST_300001_SM_1000_NS12placeholders2_5E
	.align		8
        /*0128*/ 	.dword	_ZN34_INTERNAL_0bfb75ac_4_k_cu_690f2cf46thrust24THRUST_300001_SM_1000_NS12placeholders2_6E
	.align		8
        /*0130*/ 	.dword	_ZN34_INTERNAL_0bfb75ac_4_k_cu_690f2cf46thrust24THRUST_300001_SM_1000_NS12placeholders2_7E
	.align		8
        /*0138*/ 	.dword	_ZN34_INTERNAL_0bfb75ac_4_k_cu_690f2cf46thrust24THRUST_300001_SM_1000_NS12placeholders2_8E
	.align		8
        /*0140*/ 	.dword	_ZN34_INTERNAL_0bfb75ac_4_k_cu_690f2cf46thrust24THRUST_300001_SM_1000_NS12placeholders2_9E
	.align		8
        /*0148*/ 	.dword	_ZN34_INTERNAL_0bfb75ac_4_k_cu_690f2cf46thrust24THRUST_300001_SM_1000_NS12placeholders3_10E
	.align		8
        /*0150*/ 	.dword	_ZN34_INTERNAL_0bfb75ac_4_k_cu_690f2cf46thrust24THRUST_300001_SM_1000_NS3seqE


//--------------------- .text._ZN3cub18CUB_300001_SM_10006detail11EmptyKernelIvEEvv --------------------------
	.section	.text._ZN3cub18CUB_300001_SM_10006detail11EmptyKernelIvEEvv,"ax",@progbits
	.align	128
        .global         _ZN3cub18CUB_300001_SM_10006detail11EmptyKernelIvEEvv
        .type           _ZN3cub18CUB_300001_SM_10006detail11EmptyKernelIvEEvv,@function
        .size           _ZN3cub18CUB_300001_SM_10006detail11EmptyKernelIvEEvv,(.L_x_10 - _ZN3cub18CUB_300001_SM_10006detail11EmptyKernelIvEEvv)
        .other          _ZN3cub18CUB_300001_SM_10006detail11EmptyKernelIvEEvv,@"STO_CUDA_ENTRY STV_DEFAULT"
_ZN3cub18CUB_300001_SM_10006detail11EmptyKernelIvEEvv:
.text._ZN3cub18CUB_300001_SM_10006detail11EmptyKernelIvEEvv:
[----:B------:R-:W-:Y:S01]  /*0000*/  LDC R1, c[0x0][0x37c] ;  /* 0x0000df00ff017b82 */ /* 0x000fe20000000800 */
[----:B------:R-:W-:Y:S05]  /*0010*/  EXIT ;  /* 0x000000000000794d */ /* 0x000fea0003800000 */
.L_x_0:
[----:B------:R-:W-:-:S00]  /*0020*/  BRA `(.L_x_0) ;  /* 0xfffffffc00fc7947 */ /* 0x000fc0000383ffff */
[----:B------:R-:W-:-:S00]  /*0030*/  NOP ;  /* 0x0000000000007918 */ /* 0x000fc00000000000 */
        /* <DEDUP_REMOVED lines=12> */
.L_x_10:


//--------------------- .text._Z17rasterizeTriangleP6uchar4PiS1_P6float3P4int3 --------------------------
	.section	.text._Z17rasterizeTriangleP6uchar4PiS1_P6float3P4int3,"ax",@progbits
	.align	128
        .global         _Z17rasterizeTriangleP6uchar4PiS1_P6float3P4int3
        .type           _Z17rasterizeTriangleP6uchar4PiS1_P6float3P4int3,@function
        .size           _Z17rasterizeTriangleP6uchar4PiS1_P6float3P4int3,(.L_x_11 - _Z17rasterizeTriangleP6uchar4PiS1_P6float3P4int3)
        .other          _Z17rasterizeTriangleP6uchar4PiS1_P6float3P4int3,@"STO_CUDA_ENTRY STV_DEFAULT"
_Z17rasterizeTriangleP6uchar4PiS1_P6float3P4int3:
.text._Z17rasterizeTriangleP6uchar4PiS1_P6float3P4int3:
[----:B------:R-:W-:Y:S01]  /*0000*/  LDC R1, c[0x0][0x37c] ;  /* 0x0000df00ff017b82 */ /* 0x000fe20000000800 */
[----:B------:R-:W0:Y:S07]  /*0010*/  S2R R5, SR_CTAID.X ;  /* 0x0000000000057919 */ /* 0x000e2e0000002500 */
[----:B------:R-:W0:Y:S01]  /*0020*/  LDC.64 R2, c[0x0][0x3a0] ;  /* 0x0000e800ff027b82 */ /* 0x000e220000000a00 */
[----:B------:R-:W1:Y:S07]  /*0030*/  LDCU.64 UR4, c[0x0][0x358] ;  /* 0x00006b00ff0477ac */ /* 0x000e6e0008000a00 */
[----:B------:R-:W2:Y:S01]  /*0040*/  LDC.64 R8, c[0x0][0x398] ;  /* 0x0000e600ff087b82 */ /* 0x000ea20000000a00 */
[----:B0-----:R-:W-:-:S05]  /*0050*/  IMAD.WIDE.U32 R2, R5, 0xc, R2 ;  /* 0x0000000c05027825 */ /* 0x001fca00078e0002 */
[----:B-1----:R-:W2:Y:S04]  /*0060*/  LDG.E R5, desc[UR4][R2.64] ;  /* 0x0000000402057981 */ /* 0x002ea8000c1e1900 */
[----:B------:R-:W3:Y:S04]  /*0070*/  LDG.E R7, desc[UR4][R2.64+0x4] ;  /* 0x0000040402077981 */ /* 0x000ee8000c1e1900 */
[----:B------:R-:W4:Y:S01]  /*0080*/  LDG.E R13, desc[UR4][R2.64+0x8] ;  /* 0x00000804020d7981 */ /* 0x000f22000c1e1900 */
[----:B------:R-:W0:Y:S03]  /*0090*/  LDC.64 R10, c[0x0][0x388] ;  /* 0x0000e200ff0a7b82 */ /* 0x000e260000000a00 */
[----:B0-----:R-:W5:Y:S01]  /*00a0*/  LDG.E R10, desc[UR4][R10.64] ;  /* 0x000000040a0a7981 */ /* 0x001f62000c1e1900 */
[----:B--2---:R-:W-:-:S04]  /*00b0*/  IMAD.WIDE R4, R5, 0xc, R8 ;  /* 0x0000000c05047825 */ /* 0x004fc800078e0208 */
[--C-:B---3--:R-:W-:Y:S01]  /*00c0*/  IMAD.WIDE R6, R7, 0xc, R8.reuse ;  /* 0x0000000c07067825 */ /* 0x108fe200078e0208 */
[----:B------:R-:W2:Y:S03]  /*00d0*/  LDG.E R0, desc[UR4][R4.64] ;  /* 0x0000000404007981 */ /* 0x000ea6000c1e1900 */
[----:B----4-:R-:W-:Y:S01]  /*00e0*/  IMAD.WIDE R8, R13, 0xc, R8 ;  /* 0x0000000c0d087825 */ /* 0x010fe200078e0208 */
[----:B------:R-:W2:Y:S04]  /*00f0*/  LDG.E R15, desc[UR4][R6.64] ;  /* 0x00000004060f7981 */ /* 0x000ea8000c1e1900 */
[----:B------:R-:W2:Y:S01]  /*0100*/  LDG.E R14, desc[UR4][R8.64] ;  /* 0x00000004080e7981 */ /* 0x000ea2000c1e1900 */
[----:B------:R-:W0:Y:S03]  /*0110*/  LDC.64 R12, c[0x0][0x390] ;  /* 0x0000e400ff0c7b82 */ /* 0x000e260000000a00 */
[----:B------:R-:W3:Y:S04]  /*0120*/  LDG.E R2, desc[UR4][R4.64+0x4] ;  /* 0x0000040404027981 */ /* 0x000ee8000c1e1900 */
[----:B------:R-:W3:Y:S04]  /*0130*/  LDG.E R3, desc[UR4][R6.64+0x4] ;  /* 0x0000040406037981 */ /* 0x000ee8000c1e1900 */
[----:B------:R-:W3:Y:S04]  /*0140*/  LDG.E R16, desc[UR4][R8.64+0x4] ;  /* 0x0000040408107981 */ /* 0x000ee8000c1e1900 */
[----:B0-----:R-:W4:Y:S01]  /*0150*/  LDG.E R12, desc[UR4][R12.64] ;  /* 0x000000040c0c7981 */ /* 0x001f22000c1e1900 */
[----:B-----5:R-:W-:-:S02]  /*0160*/  I2FP.F32.S32 R18, R10 ;  /* 0x0000000a00127245 */ /* 0x020fc40000201400 */
[CCC-:B--2---:R-:W-:Y:S02]  /*0170*/  FMNMX3 R17, R15.reuse, R14.reuse, R0.reuse, PT ;  /* 0x0000000e0f117276 */ /* 0x1c4fe40003800000 */
[----:B------:R-:W-:-:S03]  /*0180*/  FMNMX3 R15, R15, R14, R0, !PT ;  /* 0x0000000e0f0f7276 */ /* 0x000fc60007800000 */
[----:B------:R-:W-:Y:S02]  /*0190*/  FMUL R17, R17, R18 ;  /* 0x0000001211117220 */ /* 0x000fe40000400000 */
[----:B------:R-:W-:-:S04]  /*01a0*/  FMUL R0, R18, R15 ;  /* 0x0000000f12007220 */ /* 0x000fc80000400000 */
[----:B------:R-:W-:Y:S08]  /*01b0*/  F2I.TRUNC.NTZ R17, R17 ;  /* 0x0000001100117305 */ /* 0x000ff0000020f100 */
[----:B------:R-:W0:Y:S01]  /*01c0*/  F2I.TRUNC.NTZ R0, R0 ;  /* 0x0000000000007305 */ /* 0x000e22000020f100 */
[----:B---3--:R-:W-:Y:S02]  /*01d0*/  FMNMX3 R4, R3, R16, R2, PT ;  /* 0x0000001003047276 */ /* 0x008fe40003800002 */
[----:B0-----:R-:W-:-:S02]  /*01e0*/  ISETP.GE.AND P0, PT, R17, R0, PT ;  /* 0x000000001100720c */ /* 0x001fc40003f06270 */
[----:B----4-:R-:W-:Y:S02]  /*01f0*/  I2FP.F32.S32 R5, R12 ;  /* 0x0000000c00057245 */ /* 0x010fe40000201400 */
[----:B------:R-:W-:-:S03]  /*0200*/  FMNMX3 R16, R3, R16, R2, !PT ;  /* 0x0000001003107276 */ /* 0x000fc60007800002 */
[----:B------:R-:W-:-:S06]  /*0210*/  FMUL R2, R4, R5 ;  /* 0x0000000504027220 */ /* 0x000fcc0000400000 */
[----:B------:R-:W-:Y:S05]  /*0220*/  @P0 EXIT ;  /* 0x000000000000094d */ /* 0x000fea0003800000 */
[----:B------:R-:W-:Y:S01]  /*0230*/  FMUL R3, R5, R16 ;  /* 0x0000001005037220 */ /* 0x000fe20000400000 */
[----:B------:R-:W0:Y:S01]  /*0240*/  F2I.TRUNC.NTZ R2, R2 ;  /* 0x0000000200027305 */ /* 0x000e22000020f100 */
[----:B------:R-:W-:-:S07]  /*0250*/  MOV R5, R17 ;  /* 0x0000001100057202 */ /* 0x000fce0000000f00 */
[----:B------:R-:W1:Y:S01]  /*0260*/  F2I.TRUNC.NTZ R3, R3 ;  /* 0x0000000300037305 */ /* 0x000e62000020f100 */
[C---:B0-----:R-:W-:Y:S02]  /*0270*/  IADD3 R6, PT, PT, R2.reuse, 0x2, RZ ;  /* 0x0000000202067810 */ /* 0x041fe40007ffe0ff */
[C---:B------:R-:W-:Y:S02]  /*0280*/  IADD3 R7, PT, PT, R2.reuse, 0x3, RZ ;  /* 0x0000000302077810 */ /* 0x040fe40007ffe0ff */
[CC--:B-1----:R-:W-:Y:S02]  /*0290*/  IADD3 R4, PT, PT, R2.reuse, -R3.reuse, RZ ;  /* 0x8000000302047210 */ /* 0x0c2fe40007ffe0ff */
[----:B------:R-:W-:Y:S02]  /*02a0*/  IADD3 R8, PT, PT, -R2, R3, RZ ;  /* 0x0000000302087210 */ /* 0x000fe40007ffe1ff */
[----:B------:R-:W-:Y:S02]  /*02b0*/  ISETP.GT.U32.AND P1, PT, R4, -0x4, PT ;  /* 0xfffffffc0400780c */ /* 0x000fe40003f24070 */
[----:B------:R-:W-:-:S02]  /*02c0*/  IADD3 R4, PT, PT, R2, 0x1, RZ ;  /* 0x0000000102047810 */ /* 0x000fc40007ffe0ff */
[----:B------:R-:W-:-:S09]  /*02d0*/  LOP3.LUT R8, R8, 0x3, RZ, 0xc0, !PT ;  /* 0x0000000308087812 */ /* 0x000fd200078ec0ff */
.L_x_8:
[----:B------:R-:W-:-:S13]  /*02e0*/  ISETP.GE.AND P0, PT, R2, R3, PT ;  /* 0x000000030200720c */ /* 0x000fda0003f06270 */
[----:B01234-:R-:W-:Y:S05]  /*02f0*/  @P0 BRA `(.L_x_1) ;  /* 0x0000000c00140947 */ /* 0x01ffea0003800000 */
[----:B------:R-:W-:Y:S02]  /*0300*/  ISETP.NE.AND P0, PT, R8, RZ, PT ;  /* 0x000000ff0800720c */ /* 0x000fe40003f05270 */
[----:B------:R-:W-:-:S11]  /*0310*/  MOV R16, R2 ;  /* 0x0000000200107202 */ /* 0x000fd60000000f00 */
[----:B------:R-:W-:Y:S05]  /*0320*/  @!P0 BRA `(.L_x_2) ;  /* 0x0000000000588947 */ /* 0x000fea0003800000 */
[----:B------:R-:W0:Y:S08]  /*0330*/  LDC.64 R10, c[0x0][0x388] ;  /* 0x0000e200ff0a7b82 */ /* 0x000e300000000a00 */
[----:B------:R-:W1:Y:S01]  /*0340*/  LDC.64 R12, c[0x0][0x380] ;  /* 0x0000e000ff0c7b82 */ /* 0x000e620000000a00 */
[----:B0-----:R-:W2:Y:S01]  /*0350*/  LDG.E R9, desc[UR4][R10.64] ;  /* 0x000000040a097981 */ /* 0x001ea2000c1e1900 */
[----:B------:R-:W-:-:S02]  /*0360*/  ISETP.NE.AND P0, PT, R8, 0x1, PT ;  /* 0x000000010800780c */ /* 0x000fc40003f05270 */
[----:B------:R-:W-:Y:S02]  /*0370*/  MOV R17, 0xff0000ff ;  /* 0xff0000ff00117802 */ /* 0x000fe40000000f00 */
[----:B------:R-:W-:Y:S01]  /*0380*/  MOV R16, R4 ;  /* 0x0000000400107202 */ /* 0x000fe20000000f00 */
[----:B--2---:R-:W-:-:S04]  /*0390*/  IMAD R9, R2, R9, R5 ;  /* 0x0000000902097224 */ /* 0x004fc800078e0205 */
[----:B-1----:R-:W-:-:S05]  /*03a0*/  IMAD.WIDE R14, R9, 0x4, R12 ;  /* 0x00000004090e7825 */ /* 0x002fca00078e020c */
[----:B------:R0:W-:Y:S01]  /*03b0*/  STG.E desc[UR4][R14.64], R17 ;  /* 0x000000110e007986 */ /* 0x0001e2000c101904 */
[----:B------:R-:W-:Y:S05]  /*03c0*/  @!P0 BRA `(.L_x_2) ;  /* 0x0000000000308947 */ /* 0x000fea0003800000 */
[----:B------:R-:W2:Y:S01]  /*03d0*/  LDG.E R9, desc[UR4][R10.64] ;  /* 0x000000040a097981 */ /* 0x000ea2000c1e1900 */
[----:B------:R-:W-:Y:S02]  /*03e0*/  ISETP.NE.AND P0, PT, R8, 0x2, PT ;  /* 0x000000020800780c */ /* 0x000fe40003f05270 */
[----:B------:R-:W-:Y:S01]  /*03f0*/  MOV R16, R6 ;  /* 0x0000000600107202 */ /* 0x000fe20000000f00 */
[----:B--2---:R-:W-:-:S04]  /*0400*/  IMAD R9, R4, R9, R5 ;  /* 0x0000000904097224 */ /* 0x004fc800078e0205 */
[----:B0-----:R-:W-:-:S05]  /*0410*/  IMAD.WIDE R14, R9, 0x4, R12 ;  /* 0x00000004090e7825 */ /* 0x001fca00078e020c */
[----:B------:R1:W-:Y:S01]  /*0420*/  STG.E desc[UR4][R14.64], R17 ;  /* 0x000000110e007986 */ /* 0x0003e2000c101904 */
[----:B------:R-:W-:Y:S05]  /*0430*/  @!P0 BRA `(.L_x_2) ;  /* 0x0000000000148947 */ /* 0x000fea0003800000 */
[----:B------:R-:W2:Y:S01]  /*0440*/  LDG.E R10, desc[UR4][R10.64] ;  /* 0x000000040a0a7981 */ /* 0x000ea2000c1e1900 */
[----:B------:R-:W-:Y:S01]  /*0450*/  MOV R16, R7 ;  /* 0x0000000700107202 */ /* 0x000fe20000000f00 */
[----:B--2---:R-:W-:-:S04]  /*0460*/  IMAD R9, R6, R10, R5 ;  /* 0x0000000a06097224 */ /* 0x004fc800078e0205 */
[----:B------:R-:W-:-:S05]  /*0470*/  IMAD.WIDE R12, R9, 0x4, R12 ;  /* 0x00000004090c7825 */ /* 0x000fca00078e020c */
[----:B------:R2:W-:Y:S02]  /*0480*/  STG.E desc[UR4][R12.64], R17 ;  /* 0x000000110c007986 */ /* 0x0005e4000c101904 */
.L_x_2:
[----:B------:R-:W-:Y:S05]  /*0490*/  @P1 BRA `(.L_x_1) ;  /* 0x0000000800ac1947 */ /* 0x000fea0003800000 */
[----:B------:R-:W-:Y:S02]  /*04a0*/  IADD3 R9, PT, PT, -R3, R16, RZ ;  /* 0x0000001003097210 */ /* 0x000fe40007ffe1ff */
[----:B01----:R-:W-:Y:S02]  /*04b0*/  IADD3 R14, PT, PT, R16, 0x1, RZ ;  /* 0x00000001100e7810 */ /* 0x003fe40007ffe0ff */
[----:B------:R-:W-:-:S13]  /*04c0*/  ISETP.GE.AND P0, PT, R9, RZ, PT ;  /* 0x000000ff0900720c */ /* 0x000fda0003f06270 */
[----:B------:R-:W-:Y:S05]  /*04d0*/  @P0 BRA `(.L_x_3) ;  /* 0x0000000800340947 */ /* 0x000fea0003800000 */
[----:B------:R-:W-:Y:S02]  /*04e0*/  IADD3 R10, PT, PT, -R9, RZ, RZ ;  /* 0x000000ff090a7210 */ /* 0x000fe40007ffe1ff */
[----:B------:R-:W-:Y:S02]  /*04f0*/  PLOP3.LUT P0, PT, PT, PT, PT, 0x80, 0x8 ;  /* 0x000000000008781c */ /* 0x000fe40003f0f070 */
[----:B------:R-:W-:-:S13]  /*0500*/  ISETP.GT.AND P2, PT, R10, 0xc, PT ;  /* 0x0000000c0a00780c */ /* 0x000fda0003f44270 */
[----:B------:R-:W-:Y:S05]  /*0510*/  @!P2 BRA `(.L_x_4) ;  /* 0x00000004005ca947 */ /* 0x000fea0003800000 */
[----:B------:R-:W0:Y:S01]  /*0520*/  LDC.64 R10, c[0x0][0x380] ;  /* 0x0000e000ff0a7b82 */ /* 0x000e220000000a00 */
[----:B------:R-:W-:-:S13]  /*0530*/  PLOP3.LUT P0, PT, PT, PT, PT, 0x8, 0x80 ;  /* 0x000000000080781c */ /* 0x000fda0003f0e170 */
.L_x_5:
[----:B-12---:R-:W1:Y:S02]  /*0540*/  LDC.64 R12, c[0x0][0x388] ;  /* 0x0000e200ff0c7b82 */ /* 0x006e640000000a00 */
[----:B-1----:R-:W2:Y:S01]  /*0550*/  LDG.E R15, desc[UR4][R12.64] ;  /* 0x000000040c0f7981 */ /* 0x002ea2000c1e1900 */
[----:B------:R-:W-:-:S05]  /*0560*/  IADD3 R16, PT, PT, R14, -0x1, RZ ;  /* 0xffffffff0e107810 */ /* 0x000fca0007ffe0ff */
[----:B--2---:R-:W-:Y:S01]  /*0570*/  IMAD R17, R16, R15, R5 ;  /* 0x0000000f10117224 */ /* 0x004fe200078e0205 */
[----:B------:R-:W-:-:S03]  /*0580*/  MOV R15, 0xff0000ff ;  /* 0xff0000ff000f7802 */ /* 0x000fc60000000f00 */
[----:B0-----:R-:W-:-:S05]  /*0590*/  IMAD.WIDE R16, R17, 0x4, R10 ;  /* 0x0000000411107825 */ /* 0x001fca00078e020a */
[----:B------:R0:W-:Y:S04]  /*05a0*/  STG.E desc[UR4][R16.64], R15 ;  /* 0x0000000f10007986 */ /* 0x0001e8000c101904 */
[----:B------:R-:W2:Y:S02]  /*05b0*/  LDG.E R18, desc[UR4][R12.64] ;  /* 0x000000040c127981 */ /* 0x000ea4000c1e1900 */
[----:B--2---:R-:W-:-:S04]  /*05c0*/  IMAD R19, R18, R14, R5 ;  /* 0x0000000e12137224 */ /* 0x004fc800078e0205 */
[----:B------:R-:W-:-:S05]  /*05d0*/  IMAD.WIDE R18, R19, 0x4, R10 ;  /* 0x0000000413127825 */ /* 0x000fca00078e020a */
[----:B------:R1:W-:Y:S04]  /*05e0*/  STG.E desc[UR4][R18.64], R15 ;  /* 0x0000000f12007986 */ /* 0x0003e8000c101904 */
[----:B------:R-:W2:Y:S02]  /*05f0*/  LDG.E R21, desc[UR4][R12.64] ;  /* 0x000000040c157981 */ /* 0x000ea4000c1e1900 */
[----:B--2---:R-:W-:-:S05]  /*0600*/  IMAD R20, R21, R14, R21 ;  /* 0x0000000e15147224 */ /* 0x004fca00078e0215 */
[----:B------:R-:W-:-:S05]  /*0610*/  IADD3 R21, PT, PT, R20, R5, RZ ;  /* 0x0000000514157210 */ /* 0x000fca0007ffe0ff */
[----:B------:R-:W-:-:S05]  /*0620*/  IMAD.WIDE R20, R21, 0x4, R10 ;  /* 0x0000000415147825 */ /* 0x000fca00078e020a */
[----:B------:R2:W-:Y:S04]  /*0630*/  STG.E desc[UR4][R20.64], R15 ;  /* 0x0000000f14007986 */ /* 0x0005e8000c101904 */
[----:B------:R-:W3:Y:S01]  /*0640*/  LDG.E R22, desc[UR4][R12.64] ;  /* 0x000000040c167981 */ /* 0x000ee2000c1e1900 */
[----:B0-----:R-:W-:-:S05]  /*0650*/  IADD3 R16, PT, PT, R14, 0x2, RZ ;  /* 0x000000020e107810 */ /* 0x001fca0007ffe0ff */
[----:B---3--:R-:W-:-:S04]  /*0660*/  IMAD R23, R16, R22, R5 ;  /* 0x0000001610177224 */ /* 0x008fc800078e0205 */
[----:B------:R-:W-:-:S05]  /*0670*/  IMAD.WIDE R22, R23, 0x4, R10 ;  /* 0x0000000417167825 */ /* 0x000fca00078e020a */
[----:B------:R-:W-:Y:S04]  /*0680*/  STG.E desc[UR4][R22.64], R15 ;  /* 0x0000000f16007986 */ /* 0x000fe8000c101904 */
[----:B------:R-:W3:Y:S01]  /*0690*/  LDG.E R17, desc[UR4][R12.64] ;  /* 0x000000040c117981 */ /* 0x000ee2000c1e1900 */
[----:B------:R-:W-:-:S05]  /*06a0*/  IADD3 R16, PT, PT, R14, 0x3, RZ ;  /* 0x000000030e107810 */ /* 0x000fca0007ffe0ff */
[----:B---3--:R-:W-:-:S04]  /*06b0*/  IMAD R17, R16, R17, R5 ;  /* 0x0000001110117224 */ /* 0x008fc800078e0205 */
[----:B-1----:R-:W-:-:S05]  /*06c0*/  IMAD.WIDE R18, R17, 0x4, R10 ;  /* 0x0000000411127825 */ /* 0x002fca00078e020a */
[----:B------:R0:W-:Y:S04]  /*06d0*/  STG.E desc[UR4][R18.64], R15 ;  /* 0x0000000f12007986 */ /* 0x0001e8000c101904 */
[----:B------:R-:W3:Y:S01]  /*06e0*/  LDG.E R16, desc[UR4][R12.64] ;  /* 0x000000040c107981 */ /* 0x000ee2000c1e1900 */
[----:B--2---:R-:W-:-:S05]  /*06f0*/  IADD3 R20, PT, PT, R14, 0x4, RZ ;  /* 0x000000040e147810 */ /* 0x004fca0007ffe0ff */
[----:B---3--:R-:W-:-:S04]  /*0700*/  IMAD R17, R20, R16, R5 ;  /* 0x0000001014117224 */ /* 0x008fc800078e0205 */
[----:B------:R-:W-:-:S05]  /*0710*/  IMAD.WIDE R16, R17, 0x4, R10 ;  /* 0x0000000411107825 */ /* 0x000fca00078e020a */
[----:B------:R1:W-:Y:S04]  /*0720*/  STG.E desc[UR4][R16.64], R15 ;  /* 0x0000000f10007986 */ /* 0x0003e8000c101904 */
[----:B------:R-:W2:Y:S02]  /*0730*/  LDG.E R21, desc[UR4][R12.64] ;  /* 0x000000040c157981 */ /* 0x000ea4000c1e1900 */
[----:B--2---:R-:W-:-:S05]  /*0740*/  IMAD R20, R20, R21, R21 ;  /* 0x0000001514147224 */ /* 0x004fca00078e0215 */
[----:B------:R-:W-:-:S05]  /*0750*/  IADD3 R21, PT, PT, R20, R5, RZ ;  /* 0x0000000514157210 */ /* 0x000fca0007ffe0ff */
[----:B------:R-:W-:-:S05]  /*0760*/  IMAD.WIDE R20, R21, 0x4, R10 ;  /* 0x0000000415147825 */ /* 0x000fca00078e020a */
[----:B------:R2:W-:Y:S04]  /*0770*/  STG.E desc[UR4][R20.64], R15 ;  /* 0x0000000f14007986 */ /* 0x0005e8000c101904 */
[----:B0-----:R-:W3:Y:S01]  /*0780*/  LDG.E R19, desc[UR4][R12.64] ;  /* 0x000000040c137981 */ /* 0x001ee2000c1e1900 */
[----:B------:R-:W-:-:S05]  /*0790*/  IADD3 R18, PT, PT, R14, 0x6, RZ ;  /* 0x000000060e127810 */ /* 0x000fca0007ffe0ff */
[----:B---3--:R-:W-:-:S04]  /*07a0*/  IMAD R19, R18, R19, R5 ;  /* 0x0000001312137224 */ /* 0x008fc800078e0205 */
[----:B------:R-:W-:-:S05]  /*07b0*/  IMAD.WIDE R18, R19, 0x4, R10 ;  /* 0x0000000413127825 */ /* 0x000fca00078e020a */
[----:B------:R0:W-:Y:S04]  /*07c0*/  STG.E desc[UR4][R18.64], R15 ;  /* 0x0000000f12007986 */ /* 0x0001e8000c101904 */
[----:B-1----:R-:W3:Y:S01]  /*07d0*/  LDG.E R17, desc[UR4][R12.64] ;  /* 0x000000040c117981 */ /* 0x002ee2000c1e1900 */
[----:B------:R-:W-:-:S05]  /*07e0*/  IADD3 R16, PT, PT, R14, 0x7, RZ ;  /* 0x000000070e107810 */ /* 0x000fca0007ffe0ff */
[----:B---3--:R-:W-:-:S04]  /*07f0*/  IMAD R17, R16, R17, R5 ;  /* 0x0000001110117224 */ /* 0x008fc800078e0205 */
[----:B------:R-:W-:-:S05]  /*0800*/  IMAD.WIDE R22, R17, 0x4, R10 ;  /* 0x0000000411167825 */ /* 0x000fca00078e020a */
[----:B------:R-:W-:Y:S04]  /*0810*/  STG.E desc[UR4][R22.64], R15 ;  /* 0x0000000f16007986 */ /* 0x000fe8000c101904 */
[----:B------:R-:W3:Y:S01]  /*0820*/  LDG.E R16, desc[UR4][R12.64] ;  /* 0x000000040c107981 */ /* 0x000ee2000c1e1900 */
[----:B--2---:R-:W-:-:S05]  /*0830*/  IADD3 R20, PT, PT, R14, 0x8, RZ ;  /* 0x000000080e147810 */ /* 0x004fca0007ffe0ff */
[----:B---3--:R-:W-:-:S04]  /*0840*/  IMAD R17, R20, R16, R5 ;  /* 0x0000001014117224 */ /* 0x008fc800078e0205 */
[----:B------:R-:W-:-:S05]  /*0850*/  IMAD.WIDE R16, R17, 0x4, R10 ;  /* 0x0000000411107825 */ /* 0x000fca00078e020a */
[----:B------:R1:W-:Y:S04]  /*0860*/  STG.E desc[UR4][R16.64], R15 ;  /* 0x0000000f10007986 */ /* 0x0003e8000c101904 */
[----:B0-----:R-:W2:Y:S02]  /*0870*/  LDG.E R19, desc[UR4][R12.64] ;  /* 0x000000040c137981 */ /* 0x001ea4000c1e1900 */
[----:B--2---:R-:W-:-:S05]  /*0880*/  IMAD R20, R20, R19, R19 ;  /* 0x0000001314147224 */ /* 0x004fca00078e0213 */
[----:B------:R-:W-:-:S05]  /*0890*/  IADD3 R19, PT, PT, R20, R5, RZ ;  /* 0x0000000514137210 */ /* 0x000fca0007ffe0ff */
[----:B------:R-:W-:-:S05]  /*08a0*/  IMAD.WIDE R18, R19, 0x4, R10 ;  /* 0x0000000413127825 */ /* 0x000fca00078e020a */
[----:B------:R0:W-:Y:S04]  /*08b0*/  STG.E desc[UR4][R18.64], R15 ;  /* 0x0000000f12007986 */ /* 0x0001e8000c101904 */
[----:B------:R-:W2:Y:S01]  /*08c0*/  LDG.E R21, desc[UR4][R12.64] ;  /* 0x000000040c157981 */ /* 0x000ea2000c1e1900 */
[----:B------:R-:W-:-:S05]  /*08d0*/  IADD3 R20, PT, PT, R14, 0xa, RZ ;  /* 0x0000000a0e147810 */ /* 0x000fca0007ffe0ff */
[----:B--2---:R-:W-:-:S04]  /*08e0*/  IMAD R21, R20, R21, R5 ;  /* 0x0000001514157224 */ /* 0x004fc800078e0205 */
[----:B------:R-:W-:-:S05]  /*08f0*/  IMAD.WIDE R20, R21, 0x4, R10 ;  /* 0x0000000415147825 */ /* 0x000fca00078e020a */
[----:B------:R2:W-:Y:S04]  /*0900*/  STG.E desc[UR4][R20.64], R15 ;  /* 0x0000000f14007986 */ /* 0x0005e8000c101904 */
[----:B-1----:R-:W3:Y:S01]  /*0910*/  LDG.E R17, desc[UR4][R12.64] ;  /* 0x000000040c117981 */ /* 0x002ee2000c1e1900 */
[----:B------:R-:W-:-:S05]  /*0920*/  IADD3 R16, PT, PT, R14, 0xb, RZ ;  /* 0x0000000b0e107810 */ /* 0x000fca0007ffe0ff */
[----:B---3--:R-:W-:-:S04]  /*0930*/  IMAD R17, R16, R17, R5 ;  /* 0x0000001110117224 */ /* 0x008fc800078e0205 */
[----:B------:R-:W-:-:S05]  /*0940*/  IMAD.WIDE R22, R17, 0x4, R10 ;  /* 0x0000000411167825 */ /* 0x000fca00078e020a */
[----:B------:R1:W-:Y:S04]  /*0950*/  STG.E desc[UR4][R22.64], R15 ;  /* 0x0000000f16007986 */ /* 0x0003e8000c101904 */
[----:B------:R-:W3:Y:S01]  /*0960*/  LDG.E R16, desc[UR4][R12.64] ;  /* 0x000000040c107981 */ /* 0x000ee2000c1e1900 */
[----:B0-----:R-:W-:-:S05]  /*0970*/  IADD3 R18, PT, PT, R14, 0xc, RZ ;  /* 0x0000000c0e127810 */ /* 0x001fca0007ffe0ff */
[----:B---3--:R-:W-:-:S04]  /*0980*/  IMAD R17, R18, R16, R5 ;  /* 0x0000001012117224 */ /* 0x008fc800078e0205 */
[----:B------:R-:W-:-:S05]  /*0990*/  IMAD.WIDE R16, R17, 0x4, R10 ;  /* 0x0000000411107825 */ /* 0x000fca00078e020a */
[----:B------:R1:W-:Y:S04]  /*09a0*/  STG.E desc[UR4][R16.64], R15 ;  /* 0x0000000f10007986 */ /* 0x0003e8000c101904 */
[----:B------:R-:W3:Y:S02]  /*09b0*/  LDG.E R19, desc[UR4][R12.64] ;  /* 0x000000040c137981 */ /* 0x000ee4000c1e1900 */
[----:B---3--:R-:W-:-:S05]  /*09c0*/  IMAD R18, R18, R19, R19 ;  /* 0x0000001312127224 */ /* 0x008fca00078e0213 */
[----:B------:R-:W-:-:S05]  /*09d0*/  IADD3 R19, PT, PT, R18, R5, RZ ;  /* 0x0000000512137210 */ /* 0x000fca0007ffe0ff */
[----:B------:R-:W-:-:S05]  /*09e0*/  IMAD.WIDE R18, R19, 0x4, R10 ;  /* 0x0000000413127825 */ /* 0x000fca00078e020a */
[----:B------:R1:W-:Y:S04]  /*09f0*/  STG.E desc[UR4][R18.64], R15 ;  /* 0x0000000f12007986 */ /* 0x0003e8000c101904 */
[----:B--2---:R-:W2:Y:S01]  /*0a00*/  LDG.E R21, desc[UR4][R12.64] ;  /* 0x000000040c157981 */ /* 0x004ea2000c1e1900 */
[----:B------:R-:W-:Y:S02]  /*0a10*/  IADD3 R9, PT, PT, R9, 0x10, RZ ;  /* 0x0000001009097810 */ /* 0x000fe40007ffe0ff */
[C---:B------:R-:W-:Y:S02]  /*0a20*/  IADD3 R20, PT, PT, R14.reuse, 0xe, RZ ;  /* 0x0000000e0e147810 */ /* 0x040fe40007ffe0ff */
[----:B------:R-:W-:Y:S02]  /*0a30*/  ISETP.GE.AND P2, PT, R9, -0xc, PT ;  /* 0xfffffff40900780c */ /* 0x000fe40003f46270 */
[----:B------:R-:W-:Y:S01]  /*0a40*/  IADD3 R14, PT, PT, R14, 0x10, RZ ;  /* 0x000000100e0e7810 */ /* 0x000fe20007ffe0ff */
[----:B--2---:R-:W-:-:S04]  /*0a50*/  IMAD R21, R20, R21, R5 ;  /* 0x0000001514157224 */ /* 0x004fc800078e0205 */
[----:B------:R-:W-:-:S05]  /*0a60*/  IMAD.WIDE R20, R21, 0x4, R10 ;  /* 0x0000000415147825 */ /* 0x000fca00078e020a */
[----:B------:R1:W-:Y:S01]  /*0a70*/  STG.E desc[UR4][R20.64], R15 ;  /* 0x0000000f14007986 */ /* 0x0003e2000c101904 */
[----:B------:R-:W-:Y:S05]  /*0a80*/  @!P2 BRA `(.L_x_5) ;  /* 0xfffffff800aca947 */ /* 0x000fea000383ffff */
.L_x_4:
[----:B------:R-:W-:-:S04]  /*0a90*/  IADD3 R10, PT, PT, -R9, RZ, RZ ;  /* 0x000000ff090a7210 */ /* 0x000fc80007ffe1ff */
[----:B------:R-:W-:-:S13]  /*0aa0*/  ISETP.GT.AND P2, PT, R10, 0x4, PT ;  /* 0x000000040a00780c */ /* 0x000fda0003f44270 */
[----:B------:R-:W-:Y:S05]  /*0ab0*/  @!P2 BRA `(.L_x_6) ;  /* 0x0000000000b4a947 */ /* 0x000fea0003800000 */
[----:B--2---:R-:W1:Y:S08]  /*0ac0*/  LDC.64 R12, c[0x0][0x388] ;  /* 0x0000e200ff0c7b82 */ /* 0x004e700000000a00 */
[----:B------:R-:W0:Y:S01]  /*0ad0*/  LDC.64 R10, c[0x0][0x380] ;  /* 0x0000e000ff0a7b82 */ /* 0x000e220000000a00 */
        /* <DEDUP_REMOVED lines=35> */
[----:B0-----:R-:W2:Y:S01]  /*0d10*/  LDG.E R19, desc[UR4][R12.64] ;  /* 0x000000040c137981 */ /* 0x001ea2000c1e1900 */
[C---:B------:R-:W-:Y:S02]  /*0d20*/  IADD3 R18, PT, PT, R14.reuse, 0x6, RZ ;  /* 0x000000060e127810 */ /* 0x040fe40007ffe0ff */
[----:B------:R-:W-:Y:S02]  /*0d30*/  PLOP3.LUT P0, PT, PT, PT, PT, 0x8, 0x80 ;  /* 0x000000000080781c */ /* 0x000fe40003f0e170 */
[----:B------:R-:W-:Y:S02]  /*0d40*/  IADD3 R9, PT, PT, R9, 0x8, RZ ;  /* 0x0000000809097810 */ /* 0x000fe40007ffe0ff */
[----:B------:R-:W-:Y:S01]  /*0d50*/  IADD3 R14, PT, PT, R14, 0x8, RZ ;  /* 0x000000080e0e7810 */ /* 0x000fe20007ffe0ff */
[----:B--2---:R-:W-:-:S04]  /*0d60*/  IMAD R19, R18, R19, R5 ;  /* 0x0000001312137224 */ /* 0x004fc800078e0205 */
[----:B------:R-:W-:-:S05]  /*0d70*/  IMAD.WIDE R10, R19, 0x4, R10 ;  /* 0x00000004130a7825 */ /* 0x000fca00078e020a */
[----:B------:R3:W-:Y:S02]  /*0d80*/  STG.E desc[UR4][R10.64], R15 ;  /* 0x0000000f0a007986 */ /* 0x0007e4000c101904 */
.L_x_6:
[----:B------:R-:W-:-:S13]  /*0d90*/  ISETP.NE.OR P0, PT, R9, RZ, P0 ;  /* 0x000000ff0900720c */ /* 0x000fda0000705670 */
[----:B------:R-:W-:Y:S05]  /*0da0*/  @!P0 BRA `(.L_x_1) ;  /* 0x0000000000688947 */ /* 0x000fea0003800000 */
.L_x_3:
[----:B--2---:R-:W0:Y:S08]  /*0db0*/  LDC.64 R12, c[0x0][0x388] ;  /* 0x0000e200ff0c7b82 */ /* 0x004e300000000a00 */
[----:B---3--:R-:W2:Y:S02]  /*0dc0*/  LDC.64 R10, c[0x0][0x380] ;  /* 0x0000e000ff0a7b82 */ /* 0x008ea40000000a00 */
.L_x_7:
[----:B01--4-:R-:W3:Y:S01]  /*0dd0*/  LDG.E R16, desc[UR4][R12.64] ;  /* 0x000000040c107981 */ /* 0x013ee2000c1e1900 */
[----:B------:R-:W-:Y:S02]  /*0de0*/  IADD3 R17, PT, PT, R14, -0x1, RZ ;  /* 0xffffffff0e117810 */ /* 0x000fe40007ffe0ff */
[----:B------:R-:W-:-:S03]  /*0df0*/  MOV R15, 0xff0000ff ;  /* 0xff0000ff000f7802 */ /* 0x000fc60000000f00 */
[----:B---3--:R-:W-:-:S04]  /*0e00*/  IMAD R17, R16, R17, R5 ;  /* 0x0000001110117224 */ /* 0x008fc800078e0205 */
[----:B--2---:R-:W-:-:S05]  /*0e10*/  IMAD.WIDE R16, R17, 0x4, R10 ;  /* 0x0000000411107825 */ /* 0x004fca00078e020a */
        /* <DEDUP_REMOVED lines=10> */
[----:B------:R-:W2:Y:S01]  /*0ec0*/  LDG.E R22, desc[UR4][R12.64] ;  /* 0x000000040c167981 */ /* 0x000ea2000c1e1900 */
[----:B------:R-:W-:Y:S02]  /*0ed0*/  IADD3 R9, PT, PT, R9, 0x4, RZ ;  /* 0x0000000409097810 */ /* 0x000fe40007ffe0ff */
[C---:B0-----:R-:W-:Y:S02]  /*0ee0*/  IADD3 R17, PT, PT, R14.reuse, 0x2, RZ ;  /* 0x000000020e117810 */ /* 0x041fe40007ffe0ff */
[----:B------:R-:W-:Y:S02]  /*0ef0*/  ISETP.NE.AND P0, PT, R9, RZ, PT ;  /* 0x000000ff0900720c */ /* 0x000fe40003f05270 */
[----:B------:R-:W-:Y:S01]  /*0f00*/  IADD3 R14, PT, PT, R14, 0x4, RZ ;  /* 0x000000040e0e7810 */ /* 0x000fe20007ffe0ff */
[----:B--2---:R-:W-:-:S04]  /*0f10*/  IMAD R17, R22, R17, R5 ;  /* 0x0000001116117224 */ /* 0x004fc800078e0205 */
[----:B------:R-:W-:-:S05]  /*0f20*/  IMAD.WIDE R16, R17, 0x4, R10 ;  /* 0x0000000411107825 */ /* 0x000fca00078e020a */
[----:B------:R4:W-:Y:S01]  /*0f30*/  STG.E desc[UR4][R16.64], R15 ;  /* 0x0000000f10007986 */ /* 0x0009e2000c101904 */
[----:B------:R-:W-:Y:S05]  /*0f40*/  @P0 BRA `(.L_x_7) ;  /* 0xfffffffc00a00947 */ /* 0x000fea000383ffff */
.L_x_1:
[----:B------:R-:W-:-:S04]  /*0f50*/  IADD3 R5, PT, PT, R5, 0x1, RZ ;  /* 0x0000000105057810 */ /* 0x000fc80007ffe0ff */
[----:B------:R-:W-:-:S13]  /*0f60*/  ISETP.NE.AND P0, PT, R5, R0, PT ;  /* 0x000000000500720c */ /* 0x000fda0003f05270 */
[----:B------:R-:W-:Y:S05]  /*0f70*/  @P0 BRA `(.L_x_8) ;  /* 0xfffffff000d80947 */ /* 0x000fea000383ffff */
[----:B------:R-:W-:Y:S05]  /*0f80*/  EXIT ;  /* 0x000000000000794d */ /* 0x000fea0003800000 */
.L_x_9:
        /* <DEDUP_REMOVED lines=15> */
.L_x_11:


//--------------------- .nv.shared.reserved.0     --------------------------
	.section	.nv.shared.reserved.0,"aw",@nobits
	.weak		__nv_reservedSMEM_offset_0_alias
	.size		__nv_reservedSMEM_offset_0_alias, 0, 64
	.other		__nv_reservedSMEM_offset_0_alias,@"STO_CUDA_RESERVED_SHARED STV_DEFAULT"
__nv_reservedSMEM_offset_0_alias:
	.zero		0
	.zero		64


//--------------------- .nv.global                --------------------------
	.section	.nv.global,"aw",@nobits
.nv.global:
	.type		_ZN34_INTERNAL_0bfb75ac_4_k_cu_690f2cf46thrust24THRUST_300001_SM_1000_NS3seqE,@object
	.size		_ZN34_INTERNAL_0bfb75ac_4_k_cu_690f2cf46thrust24THRUST_300001_SM_1000_NS3seqE,(_ZN34_INTERNAL_0bfb75ac_4_k_cu_690f2cf44cuda3std3__48in_placeE - _ZN34_INTERNAL_0bfb75ac_4_k_cu_690f2cf46thrust24THRUST_300001_SM_1000_NS3seqE)
_ZN34_INTERNAL_0bfb75ac_4_k_cu_690f2cf46thrust24THRUST_300001_SM_1000_NS3seqE:
	.zero		1
	.type		_ZN34_INTERNAL_0bfb75ac_4_k_cu_690f2cf44cuda3std3__48in_placeE,@object
	.size		_ZN34_INTERNAL_0bfb75ac_4_k_cu_690f2cf44cuda3std3__48in_placeE,(_ZN34_INTERNAL_0bfb75ac_4_k_cu_690f2cf44cuda3std6ranges3__45__cpo4sizeE - _ZN34_INTERNAL_0bfb75ac_4_k_cu_690f2cf44cuda3std3__48in_placeE)
_ZN34_INTERNAL_0bfb75ac_4_k_cu_690f2cf44cuda3std3__48in_placeE:
	.zero		1
	.type		_ZN34_INTERNAL_0bfb75ac_4_k_cu_690f2cf44cuda3std6ranges3__45__cpo4sizeE,@object
	.size		_ZN34_INTERNAL_0bfb75ac_4_k_cu_690f2cf44cuda3std6ranges3__45__cpo4sizeE,(_ZN34_INTERNAL_0bfb75ac_4_k_cu_690f2cf46thrust24THRUST_300001_SM_1000_NS12placeholders2_3E - _ZN34_INTERNAL_0bfb75ac_4_k_cu_690f2cf44cuda3std6ranges3__45__cpo4sizeE)
_ZN34_INTERNAL_0bfb75ac_4_k_cu_690f2cf44cuda3std6ranges3__45__cpo4sizeE:
	.zero		1
	.type		_ZN34_INTERNAL_0bfb75ac_4_k_cu_690f2cf46thrust24THRUST_300001_SM_1000_NS12placeholders2_3E,@object
	.size		_ZN34_INTERNAL_0bfb75ac_4_k_cu_690f2cf46thrust24THRUST_300001_SM_1000_NS12placeholders2_3E,(_ZN34_INTERNAL_0bfb75ac_4_k_cu_690f2cf44cuda3std3__45__cpo6cbeginE - _ZN34_INTERNAL_0bfb75ac_4_k_cu_690f2cf46thrust24THRUST_300001_SM_1000_NS12placeholders2_3E)
_ZN34_INTERNAL_0bfb75ac_4_k_cu_690f2cf46thrust24THRUST_300001_SM_1000_NS12placeholders2_3E:
	.zero		1
	.type		_ZN34_INTERNAL_0bfb75ac_4_k_cu_690f2cf44cuda3std3__45__cpo6cbeginE,@object
	.size		_ZN34_INTERNAL_0bfb75ac_4_k_cu_690f2cf44cuda3std3__45__cpo6cbeginE,(_ZN34_INTERNAL_0bfb75ac_4_k_cu_690f2cf44cuda3std6ranges3__45__cpo6cbeginE - _ZN34_INTERNAL_0bfb75ac_4_k_cu_690f2cf44cuda3std3__45__cpo6cbeginE)
_ZN34_INTERNAL_0bfb75ac_4_k_cu_690f2cf44cuda3std3__45__cpo6cbeginE:
	.zero		1
	.type		_ZN34_INTERNAL_0bfb75ac_4_k_cu_690f2cf44cuda3std6ranges3__45__cpo6cbeginE,@object
	.size		_ZN34_INTERNAL_0bfb75ac_4_k_cu_690f2cf44cuda3std6ranges3__45__cpo6cbeginE,(_ZN34_INTERNAL_0bfb75ac_4_k_cu_690f2cf46thrust24THRUST_300001_SM_1000_NS12placeholders2_7E - _ZN34_INTERNAL_0bfb75ac_4_k_cu_690f2cf44cuda3std6ranges3__45__cpo6cbeginE)
_ZN34_INTERNAL_0bfb75ac_4_k_cu_690f2cf44cuda3std6ranges3__45__cpo6cbeginE:
	.zero		1
	.type		_ZN34_INTERNAL_0bfb75ac_4_k_cu_690f2cf46thrust24THRUST_300001_SM_1000_NS12placeholders2_7E,@object
	.size		_ZN34_INTERNAL_0bfb75ac_4_k_cu_690f2cf46thrust24THRUST_300001_SM_1000_NS12placeholders2_7E,(_ZN34_INTERNAL_0bfb75ac_4_k_cu_690f2cf44cuda3std3__45__cpo7crbeginE - _ZN34_INTERNAL_0bfb75ac_4_k_cu_690f2cf46thrust24THRUST_300001_SM_1000_NS12placeholders2_7E)
_ZN34_INTERNAL_0bfb75ac_4_k_cu_690f2cf46thrust24THRUST_300001_SM_1000_NS12placeholders2_7E:
	.zero		1
	.type		_ZN34_INTERNAL_0bfb75ac_4_k_cu_690f2cf44cuda3std3__45__cpo7crbeginE,@object
	.size		_ZN34_INTERNAL_0bfb75ac_4_k_cu_690f2cf44cuda3std3__45__cpo7crbeginE,(_ZN34_INTERNAL_0bfb75ac_4_k_cu_690f2cf44cuda3std6ranges3__45__cpo4nextE - _ZN34_INTERNAL_0bfb75ac_4_k_cu_690f2cf44cuda3std3__45__cpo7crbeginE)
_ZN34_INTERNAL_0bfb75ac_4_k_cu_690f2cf44cuda3std3__45__cpo7crbeginE:
	.zero		1
	.type		_ZN34_INTERNAL_0bfb75ac_4_k_cu_690f2cf44cuda3std6ranges3__45__cpo4nextE,@object
	.size		_ZN34_INTERNAL_0bfb75ac_4_k_cu_690f2cf44cuda3std6ranges3__45__cpo4nextE,(_ZN34_INTERNAL_0bfb75ac_4_k_cu_690f2cf44cuda3std6ranges3__45__cpo4swapE - _ZN34_INTERNAL_0bfb75ac_4_k_cu_690f2cf44cuda3std6ranges3__45__cpo4nextE)
_ZN34_INTERNAL_0bfb75ac_4_k_cu_690f2cf44cuda3std6ranges3__45__cpo4nextE:
	.zero		1
	.type		_ZN34_INTERNAL_0bfb75ac_4_k_cu_690f2cf44cuda3std6ranges3__45__cpo4swapE,@object
	.size		_ZN34_INTERNAL_0bfb75ac_4_k_cu_690f2cf44cuda3std6ranges3__45__cpo4swapE,(_ZN34_INTERNAL_0bfb75ac_4_k_cu_690f2cf46thrust24THRUST_300001_SM_1000_NS8cuda_cub10par_nosyncE - _ZN34_INTERNAL_0bfb75ac_4_k_cu_690f2cf44cuda3std6ranges3__45__cpo4swapE)
_ZN34_INTERNAL_0bfb75ac_4_k_cu_690f2cf44cuda3std6ranges3__45__cpo4swapE:
	.zero		1
	.type		_ZN34_INTERNAL_0bfb75ac_4_k_cu_690f2cf46thrust24THRUST_300001_SM_1000_NS8cuda_cub10par_nosyncE,@object
	.size		_ZN34_INTERNAL_0bfb75ac_4_k_cu_690f2cf46thrust24THRUST_300001_SM_1000_NS8cuda_cub10par_nosyncE,(_ZN34_INTERNAL_0bfb75ac_4_k_cu_690f2cf46thrust24THRUST_300001_SM_1000_NS12placeholders2_9E - _ZN34_INTERNAL_0bfb75ac_4_k_cu_690f2cf46thrust24THRUST_300001_SM_1000_NS8cuda_cub10par_nosyncE)
_ZN34_INTERNAL_0bfb75ac_4_k_cu_690f2cf46thrust24THRUST_300001_SM_1000_NS8cuda_cub10par_nosyncE:
	.zero		1
	.type		_ZN34_INTERNAL_0bfb75ac_4_k_cu_690f2cf46thrust24THRUST_300001_SM_1000_NS12placeholders2_9E,@object
	.size		_ZN34_INTERNAL_0bfb75ac_4_k_cu_690f2cf46thrust24THRUST_300001_SM_1000_NS12placeholders2_9E,(_ZN34_INTERNAL_0bfb75ac_4_k_cu_690f2cf44cuda3std3__436_GLOBAL__N__0bfb75ac_4_k_cu_690f2cf46ignoreE - _ZN34_INTERNAL_0bfb75ac_4_k_cu_690f2cf46thrust24THRUST_300001_SM_1000_NS12placeholders2_9E)
_ZN34_INTERNAL_0bfb75ac_4_k_cu_690f2cf46thrust24THRUST_300001_SM_1000_NS12placeholders2_9E:
	.zero		1
	.type		_ZN34_INTERNAL_0bfb75ac_4_k_cu_690f2cf44cuda3std3__436_GLOBAL__N__0bfb75ac_4_k_cu_690f2cf46ignoreE,@object
	.size		_ZN34_INTERNAL_0bfb75ac_4_k_cu_690f2cf44cuda3std3__436_GLOBAL__N__0bfb75ac_4_k_cu_690f2cf46ignoreE,(_ZN34_INTERNAL_0bfb75ac_4_k_cu_690f2cf44cuda3std6ranges3__45__cpo4dataE - _ZN34_INTERNAL_0bfb75ac_4_k_cu_690f2cf44cuda3std3__436_GLOBAL__N__0bfb75ac_4_k_cu_690f2cf46ignoreE)
_ZN34_INTERNAL_0bfb75ac_4_k_cu_690f2cf44cuda3std3__436_GLOBAL__N__0bfb75ac_4_k_cu_690f2cf46ignoreE:
	.zero		1
	.type		_ZN34_INTERNAL_0bfb75ac_4_k_cu_690f2cf44cuda3std6ranges3__45__cpo4dataE,@object
	.size		_ZN34_INTERNAL_0bfb75ac_4_k_cu_690f2cf44cuda3std6ranges3__45__cpo4dataE,(_ZN34_INTERNAL_0bfb75ac_4_k_cu_690f2cf46thrust24THRUST_300001_SM_1000_NS12placeholders2_1E - _ZN34_INTERNAL_0bfb75ac_4_k_cu_690f2cf44cuda3std6ranges3__45__cpo4dataE)
_ZN34_INTERNAL_0bfb75ac_4_k_cu_690f2cf44cuda3std6ranges3__45__cpo4dataE:
	.zero		1
	.type		_ZN34_INTERNAL_0bfb75ac_4_k_cu_690f2cf46thrust24THRUST_300001_SM_1000_NS12placeholders2_1E,@object
	.size		_ZN34_INTERNAL_0bfb75ac_4_k_cu_690f2cf46thrust24THRUST_300001_SM_1000_NS12placeholders2_1E,(_ZN34_INTERNAL_0bfb75ac_4_k_cu_690f2cf44cuda3std3__45__cpo5beginE - _ZN34_INTERNAL_0bfb75ac_4_k_cu_690f2cf46thrust24THRUST_300001_SM_1000_NS12placeholders2_1E)
_ZN34_INTERNAL_0bfb75ac_4_k_cu_690f2cf46thrust24THRUST_300001_SM_1000_NS12placeholders2_1E:
	.zero		1
	.type		_ZN34_INTERNAL_0bfb75ac_4_k_cu_690f2cf44cuda3std3__45__cpo5beginE,@object
	.size		_ZN34_INTERNAL_0bfb75ac_4_k_cu_690f2cf44cuda3std3__45__cpo5beginE,(_ZN34_INTERNAL_0bfb75ac_4_k_cu_690f2cf44cuda3std6ranges3__45__cpo5beginE - _ZN34_INTERNAL_0bfb75ac_4_k_cu_690f2cf44cuda3std3__45__cpo5beginE)
_ZN34_INTERNAL_0bfb75ac_4_k_cu_690f2cf44cuda3std3__45__cpo5beginE:
	.zero		1
	.type		_ZN34_INTERNAL_0bfb75ac_4_k_cu_690f2cf44cuda3std6ranges3__45__cpo5beginE,@object
	.size		_ZN34_INTERNAL_0bfb75ac_4_k_cu_690f2cf44cuda3std6ranges3__45__cpo5beginE,(_ZN34_INTERNAL_0bfb75ac_4_k_cu_690f2cf46thrust24THRUST_300001_SM_1000_NS12placeholders2_5E - _ZN34_INTERNAL_0bfb75ac_4_k_cu_690f2cf44cuda3std6ranges3__45__cpo5beginE)
_ZN34_INTERNAL_0bfb75ac_4_k_cu_690f2cf44cuda3std6ranges3__45__cpo5beginE:
	.zero		1
	.type		_ZN34_INTERNAL_0bfb75ac_4_k_cu_690f2cf46thrust24THRUST_300001_SM_1000_NS12placeholders2_5E,@object
	.size		_ZN34_INTERNAL_0bfb75ac_4_k_cu_690f2cf46thrust24THRUST_300001_SM_1000_NS12placeholders2_5E,(_ZN34_INTERNAL_0bfb75ac_4_k_cu_690f2cf44cuda3std3__45__cpo6rbeginE - _ZN34_INTERNAL_0bfb75ac_4_k_cu_690f2cf46thrust24THRUST_300001_SM_1000_NS12placeholders2_5E)
_ZN34_INTERNAL_0bfb75ac_4_k_cu_690f2cf46thrust24THRUST_300001_SM_1000_NS12placeholders2_5E:
	.zero		1
	.type		_ZN34_INTERNAL_0bfb75ac_4_k_cu_690f2cf44cuda3std3__45__cpo6rbeginE,@object
	.size		_ZN34_INTERNAL_0bfb75ac_4_k_cu_690f2cf44cuda3std3__45__cpo6rbeginE,(_ZN34_INTERNAL_0bfb75ac_4_k_cu_690f2cf44cuda3std6ranges3__45__cpo7advanceE - _ZN34_INTERNAL_0bfb75ac_4_k_cu_690f2cf44cuda3std3__45__cpo6rbeginE)
_ZN34_INTERNAL_0bfb75ac_4_k_cu_690f2cf44cuda3std3__45__cpo6rbeginE:
	.zero		1
	.type		_ZN34_INTERNAL_0bfb75ac_4_k_cu_690f2cf44cuda3std6ranges3__45__cpo7advanceE,@object
	.size		_ZN34_INTERNAL_0bfb75ac_4_k_cu_690f2cf44cuda3std6ranges3__45__cpo7advanceE,(_ZN34_INTERNAL_0bfb75ac_4_k_cu_690f2cf44cuda3std3__47nulloptE - _ZN34_INTERNAL_0bfb75ac_4_k_cu_690f2cf44cuda3std6ranges3__45__cpo7advanceE)
_ZN34_INTERNAL_0bfb75ac_4_k_cu_690f2cf44cuda3std6ranges3__45__cpo7advanceE:
	.zero		1
	.type		_ZN34_INTERNAL_0bfb75ac_4_k_cu_690f2cf44cuda3std3__47nulloptE,@object
	.size		_ZN34_INTERNAL_0bfb75ac_4_k_cu_690f2cf44cuda3std3__47nulloptE,(_ZN34_INTERNAL_0bfb75ac_4_k_cu_690f2cf44cuda3std6ranges3__45__cpo8distanceE - _ZN34_INTERNAL_0bfb75ac_4_k_cu_690f2cf44cuda3std3__47nulloptE)
_ZN34_INTERNAL_0bfb75ac_4_k_cu_690f2cf44cuda3std3__47nulloptE:
	.zero		1
	.type		_ZN34_INTERNAL_0bfb75ac_4_k_cu_690f2cf44cuda3std6ranges3__45__cpo8distanceE,@object
	.size		_ZN34_INTERNAL_0bfb75ac_4_k_cu_690f2cf44cuda3std6ranges3__45__cpo8distanceE,(_ZN34_INTERNAL_0bfb75ac_4_k_cu_690f2cf46thrust24THRUST_300001_SM_1000_NS12placeholders3_10E - _ZN34_INTERNAL_0bfb75ac_4_k_cu_690f2cf44cuda3std6ranges3__45__cpo8distanceE)
_ZN34_INTERNAL_0bfb75ac_4_k_cu_690f2cf44cuda3std6ranges3__45__cpo8distanceE:
	.zero		1
	.type		_ZN34_INTERNAL_0bfb75ac_4_k_cu_690f2cf46thrust24THRUST_300001_SM_1000_NS12placeholders3_10E,@object
	.size		_ZN34_INTERNAL_0bfb75ac_4_k_cu_690f2cf46thrust24THRUST_300001_SM_1000_NS12placeholders3_10E,(_ZN34_INTERNAL_0bfb75ac_4_k_cu_690f2cf44cuda3std3__419piecewise_constructE - _ZN34_INTERNAL_0bfb75ac_4_k_cu_690f2cf46thrust24THRUST_300001_SM_1000_NS12placeholders3_10E)
_ZN34_INTERNAL_0bfb75ac_4_k_cu_690f2cf46thrust24THRUST_300001_SM_1000_NS12placeholders3_10E:
	.zero		1
	.type		_ZN34_INTERNAL_0bfb75ac_4_k_cu_690f2cf44cuda3std3__419piecewise_constructE,@object
	.size		_ZN34_INTERNAL_0bfb75ac_4_k_cu_690f2cf44cuda3std3__419piecewise_constructE,(_ZN34_INTERNAL_0bfb75ac_4_k_cu_690f2cf44cuda3std6ranges3__45__cpo5cdataE - _ZN34_INTERNAL_0bfb75ac_4_k_cu_690f2cf44cuda3std3__419piecewise_constructE)
_ZN34_INTERNAL_0bfb75ac_4_k_cu_690f2cf44cuda3std3__419piecewise_constructE:
	.zero		1
	.type		_ZN34_INTERNAL_0bfb75ac_4_k_cu_690f2cf44cuda3std6ranges3__45__cpo5cdataE,@object
	.size		_ZN34_INTERNAL_0bfb75ac_4_k_cu_690f2cf44cuda3std6ranges3__45__cpo5cdataE,(_ZN34_INTERNAL_0bfb75ac_4_k_cu_690f2cf46thrust24THRUST_300001_SM_1000_NS12placeholders2_2E - _ZN34_INTERNAL_0bfb75ac_4_k_cu_690f2cf44cuda3std6ranges3__45__cpo5cdataE)
_ZN34_INTERNAL_0bfb75ac_4_k_cu_690f2cf44cuda3std6ranges3__45__cpo5cdataE:
	.zero		1
	.type		_ZN34_INTERNAL_0bfb75ac_4_k_cu_690f2cf46thrust24THRUST_300001_SM_1000_NS12placeholders2_2E,@object
	.size		_ZN34_INTERNAL_0bfb75ac_4_k_cu_690f2cf46thrust24THRUST_300001_SM_1000_NS12placeholders2_2E,(_ZN34_INTERNAL_0bfb75ac_4_k_cu_690f2cf44cuda3std3__45__cpo3endE - _ZN34_INTERNAL_0bfb75ac_4_k_cu_690f2cf46thrust24THRUST_300001_SM_1000_NS12placeholders2_2E)
_ZN34_INTERNAL_0bfb75ac_4_k_cu_690f2cf46thrust24THRUST_300001_SM_1000_NS12placeholders2_2E:
	.zero		1
	.type		_ZN34_INTERNAL_0bfb75ac_4_k_cu_690f2cf44cuda3std3__45__cpo3endE,@object
	.size		_ZN34_INTERNAL_0bfb75ac_4_k_cu_690f2cf44cuda3std3__45__cpo3endE,(_ZN34_INTERNAL_0bfb75ac_4_k_cu_690f2cf44cuda3std6ranges3__45__cpo3endE - _ZN34_INTERNAL_0bfb75ac_4_k_cu_690f2cf44cuda3std3__45__cpo3endE)
_ZN34_INTERNAL_0bfb75ac_4_k_cu_690f2cf44cuda3std3__45__cpo3endE:
	.zero		1
	.type		_ZN34_INTERNAL_0bfb75ac_4_k_cu_690f2cf44cuda3std6ranges3__45__cpo3endE,@object
	.size		_ZN34_INTERNAL_0bfb75ac_4_k_cu_690f2cf44cuda3std6ranges3__45__cpo3endE,(_ZN34_INTERNAL_0bfb75ac_4_k_cu_690f2cf46thrust24THRUST_300001_SM_1000_NS12placeholders2_6E - _ZN34_INTERNAL_0bfb75ac_4_k_cu_690f2cf44cuda3std6ranges3__45__cpo3endE)
_ZN34_INTERNAL_0bfb75ac_4_k_cu_690f2cf44cuda3std6ranges3__45__cpo3endE:
	.zero		1
	.type		_ZN34_INTERNAL_0bfb75ac_4_k_cu_690f2cf46thrust24THRUST_300001_SM_1000_NS12placeholders2_6E,@object
	.size		_ZN34_INTERNAL_0bfb75ac_4_k_cu_690f2cf46thrust24THRUST_300001_SM_1000_NS12placeholders2_6E,(_ZN34_INTERNAL_0bfb75ac_4_k_cu_690f2cf44cuda3std3__45__cpo4rendE - _ZN34_INTERNAL_0bfb75ac_4_k_cu_690f2cf46thrust24THRUST_300001_SM_1000_NS12placeholders2_6E)
_ZN34_INTERNAL_0bfb75ac_4_k_cu_690f2cf46thrust24THRUST_300001_SM_1000_NS12placeholders2_6E:
	.zero		1
	.type		_ZN34_INTERNAL_0bfb75ac_4_k_cu_690f2cf44cuda3std3__45__cpo4rendE,@object
	.size		_ZN34_INTERNAL_0bfb75ac_4_k_cu_690f2cf44cuda3std3__45__cpo4rendE,(_ZN34_INTERNAL_0bfb75ac_4_k_cu_690f2cf44cuda3std6ranges3__45__cpo9iter_swapE - _ZN34_INTERNAL_0bfb75ac_4_k_cu_690f2cf44cuda3std3__45__cpo4rendE)
_ZN34_INTERNAL_0bfb75ac_4_k_cu_690f2cf44cuda3std3__45__cpo4rendE:
	.zero		1
	.type		_ZN34_INTERNAL_0bfb75ac_4_k_cu_690f2cf44cuda3std6ranges3__45__cpo9iter_swapE,@object
	.size		_ZN34_INTERNAL_0bfb75ac_4_k_cu_690f2cf44cuda3std6ranges3__45__cpo9iter_swapE,(_ZN34_INTERNAL_0bfb75ac_4_k_cu_690f2cf44cuda3std3__48unexpectE - _ZN34_INTERNAL_0bfb75ac_4_k_cu_690f2cf44cuda3std6ranges3__45__cpo9iter_swapE)
_ZN34_INTERNAL_0bfb75ac_4_k_cu_690f2cf44cuda3std6ranges3__45__cpo9iter_swapE:
	.zero		1
	.type		_ZN34_INTERNAL_0bfb75ac_4_k_cu_690f2cf44cuda3std3__48unexpectE,@object
	.size		_ZN34_INTERNAL_0bfb75ac_4_k_cu_690f2cf44cuda3std3__48unexpectE,(_ZN34_INTERNAL_0bfb75ac_4_k_cu_690f2cf46thrust24THRUST_300001_SM_1000_NS8cuda_cub3parE - _ZN34_INTERNAL_0bfb75ac_4_k_cu_690f2cf44cuda3std3__48unexpectE)
_ZN34_INTERNAL_0bfb75ac_4_k_cu_690f2cf44cuda3std3__48unexpectE:
	.zero		1
	.type		_ZN34_INTERNAL_0bfb75ac_4_k_cu_690f2cf46thrust24THRUST_300001_SM_1000_NS8cuda_cub3parE,@object
	.size		_ZN34_INTERNAL_0bfb75ac_4_k_cu_690f2cf46thrust24THRUST_300001_SM_1000_NS8cuda_cub3parE,(_ZN34_INTERNAL_0bfb75ac_4_k_cu_690f2cf46thrust24THRUST_300001_SM_1000_NS12placeholders2_4E - _ZN34_INTERNAL_0bfb75ac_4_k_cu_690f2cf46thrust24THRUST_300001_SM_1000_NS8cuda_cub3parE)
_ZN34_INTERNAL_0bfb75ac_4_k_cu_690f2cf46thrust24THRUST_300001_SM_1000_NS8cuda_cub3parE:
	.zero		1
	.type		_ZN34_INTERNAL_0bfb75ac_4_k_cu_690f2cf46thrust24THRUST_300001_SM_1000_NS12placeholders2_4E,@object
	.size		_ZN34_INTERNAL_0bfb75ac_4_k_cu_690f2cf46thrust24THRUST_300001_SM_1000_NS12placeholders2_4E,(_ZN34_INTERNAL_0bfb75ac_4_k_cu_690f2cf44cuda3std3__45__cpo4cendE - _ZN34_INTERNAL_0bfb75ac_4_k_cu_690f2cf46thrust24THRUST_300001_SM_1000_NS12placeholders2_4E)
_ZN34_INTERNAL_0bfb75ac_4_k_cu_690f2cf46thrust24THRUST_300001_SM_1000_NS12placeholders2_4E:
	.zero		1
	.type		_ZN34_INTERNAL_0bfb75ac_4_k_cu_690f2cf44cuda3std3__45__cpo4cendE,@object
	.size		_ZN34_INTERNAL_0bfb75ac_4_k_cu_690f2cf44cuda3std3__45__cpo4cendE,(_ZN34_INTERNAL_0bfb75ac_4_k_cu_690f2cf44cuda3std6ranges3__45__cpo4cendE - _ZN34_INTERNAL_0bfb75ac_4_k_cu_690f2cf44cuda3std3__45__cpo4cendE)
_ZN34_INTERNAL_0bfb75ac_4_k_cu_690f2cf44cuda3std3__45__cpo4cendE:
	.zero		1
	.type		_ZN34_INTERNAL_0bfb75ac_4_k_cu_690f2cf44cuda3std6ranges3__45__cpo4cendE,@object
	.size		_ZN34_INTERNAL_0bfb75ac_4_k_cu_690f2cf44cuda3std6ranges3__45__cpo4cendE,(_ZN34_INTERNAL_0bfb75ac_4_k_cu_690f2cf44cuda3std3__420unreachable_sentinelE - _ZN34_INTERNAL_0bfb75ac_4_k_cu_690f2cf44cuda3std6ranges3__45__cpo4cendE)
_ZN34_INTERNAL_0bfb75ac_4_k_cu_690f2cf44cuda3std6ranges3__45__cpo4cendE:
	.zero		1
	.type		_ZN34_INTERNAL_0bfb75ac_4_k_cu_690f2cf44cuda3std3__420unreachable_sentinelE,@object
	.size		_ZN34_INTERNAL_0bfb75ac_4_k_cu_690f2cf44cuda3std3__420unreachable_sentinelE,(_ZN34_INTERNAL_0bfb75ac_4_k_cu_690f2cf44cuda3std6ranges3__45__cpo5ssizeE - _ZN34_INTERNAL_0bfb75ac_4_k_cu_690f2cf44cuda3std3__420unreachable_sentinelE)
_ZN34_INTERNAL_0bfb75ac_4_k_cu_690f2cf44cuda3std3__420unreachable_sentinelE:
	.zero		1
	.type		_ZN34_INTERNAL_0bfb75ac_4_k_cu_690f2cf44cuda3std6ranges3__45__cpo5ssizeE,@object
	.size		_ZN34_INTERNAL_0bfb75ac_4_k_cu_690f2cf44cuda3std6ranges3__45__cpo5ssizeE,(_ZN34_INTERNAL_0bfb75ac_4_k_cu_690f2cf46thrust24THRUST_300001_SM_1000_NS12placeholders2_8E - _ZN34_INTERNAL_0bfb75ac_4_k_cu_690f2cf44cuda3std6ranges3__45__cpo5ssizeE)
_ZN34_INTERNAL_0bfb75ac_4_k_cu_690f2cf44cuda3std6ranges3__45__cpo5ssizeE:
	.zero		1
	.type		_ZN34_INTERNAL_0bfb75ac_4_k_cu_690f2cf46thrust24THRUST_300001_SM_1000_NS12placeholders2_8E,@object
	.size		_ZN34_INTERNAL_0bfb75ac_4_k_cu_690f2cf46thrust24THRUST_300001_SM_1000_NS12placeholders2_8E,(_ZN34_INTERNAL_0bfb75ac_4_k_cu_690f2cf44cuda3std3__45__cpo5crendE - _ZN34_INTERNAL_0bfb75ac_4_k_cu_690f2cf46thrust24THRUST_300001_SM_1000_NS12placeholders2_8E)
_ZN34_INTERNAL_0bfb75ac_4_k_cu_690f2cf46thrust24THRUST_300001_SM_1000_NS12placeholders2_8E:
	.zero		1
	.type		_ZN34_INTERNAL_0bfb75ac_4_k_cu_690f2cf44cuda3std3__45__cpo5crendE,@object
	.size		_ZN34_INTERNAL_0bfb75ac_4_k_cu_690f2cf44cuda3std3__45__cpo5crendE,(_ZN34_INTERNAL_0bfb75ac_4_k_cu_690f2cf44cuda3std6ranges3__45__cpo4prevE - _ZN34_INTERNAL_0bfb75ac_4_k_cu_690f2cf44cuda3std3__45__cpo5crendE)
_ZN34_INTERNAL_0bfb75ac_4_k_cu_690f2cf44cuda3std3__45__cpo5crendE:
	.zero		1
	.type		_ZN34_INTERNAL_0bfb75ac_4_k_cu_690f2cf44cuda3std6ranges3__45__cpo4prevE,@object
	.size		_ZN34_INTERNAL_0bfb75ac_4_k_cu_690f2cf44cuda3std6ranges3__45__cpo4prevE,(_ZN34_INTERNAL_0bfb75ac_4_k_cu_690f2cf44cuda3std6ranges3__45__cpo9iter_moveE - _ZN34_INTERNAL_0bfb75ac_4_k_cu_690f2cf44cuda3std6ranges3__45__cpo4prevE)
_ZN34_INTERNAL_0bfb75ac_4_k_cu_690f2cf44cuda3std6ranges3__45__cpo4prevE:
	.zero		1
	.type		_ZN34_INTERNAL_0bfb75ac_4_k_cu_690f2cf44cuda3std6ranges3__45__cpo9iter_moveE,@object
	.size		_ZN34_INTERNAL_0bfb75ac_4_k_cu_690f2cf44cuda3std6ranges3__45__cpo9iter_moveE,(_ZN34_INTERNAL_0bfb75ac_4_k_cu_690f2cf46thrust24THRUST_300001_SM_1000_NS6system6detail10sequential3seqE - _ZN34_INTERNAL_0bfb75ac_4_k_cu_690f2cf44cuda3std6ranges3__45__cpo9iter_moveE)
_ZN34_INTERNAL_0bfb75ac_4_k_cu_690f2cf44cuda3std6ranges3__45__cpo9iter_moveE:
	.zero		1
	.type		_ZN34_INTERNAL_0bfb75ac_4_k_cu_690f2cf46thrust24THRUST_300001_SM_1000_NS6system6detail10sequential3seqE,@object
	.size		_ZN34_INTERNAL_0bfb75ac_4_k_cu_690f2cf46thrust24THRUST_300001_SM_1000_NS6system6detail10sequential3seqE,(.L_31 - _ZN34_INTERNAL_0bfb75ac_4_k_cu_690f2cf46thrust24THRUST_300001_SM_1000_NS6system6detail10sequential3seqE)
_ZN34_INTERNAL_0bfb75ac_4_k_cu_690f2cf46thrust24THRUST_300001_SM_1000_NS6system6detail10sequential3seqE:
	.zero		1
.L_31:


//--------------------- .nv.constant0._ZN3cub18CUB_300001_SM_10006detail11EmptyKernelIvEEvv --------------------------
	.section	.nv.constant0._ZN3cub18CUB_300001_SM_10006detail11EmptyKernelIvEEvv,"a",@progbits
	.sectionflags	@""
	.align	4
.nv.constant0._ZN3cub18CUB_300001_SM_10006detail11EmptyKernelIvEEvv:
	.zero		896


//--------------------- .nv.constant0._Z17rasterizeTriangleP6uchar4PiS1_P6float3P4int3 --------------------------
	.section	.nv.constant0._Z17rasterizeTriangleP6uchar4PiS1_P6float3P4int3,"a",@progbits
	.sectionflags	@""
	.align	4
.nv.constant0._Z17rasterizeTriangleP6uchar4PiS1_P6float3P4int3:
	.zero		936


//--------------------- SYMBOLS --------------------------

	.type		.nv.reservedSmem.offset0,@object
	.size		.nv.reservedSmem.offset0,0x4
